// auto-generated by cutlass_sweep.epilogue — config: {"arch": "sm_100", "cluster_m": 2, "cluster_n": 1, "dtype": "bf16", "fusion": "bias", "tile_k": 64, "tile_m": 256, "tile_n": 256}
#include "cutlass/cutlass.h"
#include "cutlass/gemm/collective/collective_builder.hpp"
#include "cutlass/gemm/device/gemm_universal_adapter.h"
#include "cutlass/gemm/kernel/gemm_universal.hpp"
#include "cutlass/epilogue/collective/collective_builder.hpp"
#include "cutlass/epilogue/fusion/operations.hpp"
#include "cutlass/epilogue/thread/activation.h"

using Elem = cutlass::bfloat16_t;
using Acc  = float;
using TileShape    = cute::Shape<cute::_256, cute::_256, cute::_64>;
using ClusterShape = cute::Shape<cute::_2, cute::_1, cute::_1>;
using FusionOp     = cutlass::epilogue::fusion::LinCombPerRowBias<Elem, Acc>;

using CollectiveEpilogue = typename cutlass::epilogue::collective::CollectiveBuilder<
    cutlass::arch::Sm100, cutlass::arch::OpClassTensorOp,
    TileShape, ClusterShape,
    cutlass::epilogue::collective::EpilogueTileAuto,
    Acc, Acc,
    Elem, cutlass::layout::RowMajor, 128 / cutlass::sizeof_bits<Elem>::value,
    Elem, cutlass::layout::RowMajor, 128 / cutlass::sizeof_bits<Elem>::value,
    cutlass::epilogue::collective::EpilogueScheduleAuto,
    FusionOp
  >::CollectiveOp;

using CollectiveMainloop = typename cutlass::gemm::collective::CollectiveBuilder<
    cutlass::arch::Sm100, cutlass::arch::OpClassTensorOp,
    Elem, cutlass::layout::RowMajor, 128 / cutlass::sizeof_bits<Elem>::value,
    Elem, cutlass::layout::ColumnMajor, 128 / cutlass::sizeof_bits<Elem>::value,
    Acc,
    TileShape, ClusterShape,
    cutlass::gemm::collective::StageCountAutoCarveout<
        static_cast<int>(sizeof(typename CollectiveEpilogue::SharedStorage))>,
    cutlass::gemm::collective::KernelScheduleAuto
  >::CollectiveOp;

using GemmKernel = cutlass::gemm::kernel::GemmUniversal<
    cute::Shape<int,int,int,int>, CollectiveMainloop, CollectiveEpilogue>;
using Gemm = cutlass::gemm::device::GemmUniversalAdapter<GemmKernel>;

auto* _anchor = &cutlass::device_kernel<GemmKernel>;


// ===== COMPILED SASS (sm_100a) =====

	.target	sm_100a

	.elftype	@"ET_EXEC"


//--------------------- .note.nv.tkinfo           --------------------------
	.section	.note.nv.tkinfo,"",@"SHT_NOTE"
	.sectionflags	@"SHF_NOTE_NV_TKINFO"
	.tkinfo
        /*0018*/ 	.word	0x00000002
        /*0030*/ 	.string	""
        /*0030*/ 	.string	"ptxas"
        /*0030*/ 	.string	"Cuda compilation tools, release 13.0, V13.0.88"
        /*0030*/ 	.string	"Build cuda_13.0.r13.0/compiler.36424714_0"
        /*0030*/ 	.string	"-arch sm_100a -m 64 "



//--------------------- .note.nv.cuinfo           --------------------------
	.section	.note.nv.cuinfo,"",@"SHT_NOTE"
	.sectionflags	@"SHF_NOTE_NV_CUINFO"
        /*0018*/ 	.short	0x0002
        /*001a*/ 	.short	0x0064
        /*001c*/ 	.short	0x0082
	.zero		2


//--------------------- .nv.info                  --------------------------
	.section	.nv.info,"",@"SHT_CUDA_INFO"
	.align	4


	//----- nvinfo : EIATTR_REGCOUNT
	.align		4
        /*0000*/ 	.byte	0x04, 0x2f
        /*0002*/ 	.short	(.L_19 - .L_18)
	.align		4
.L_18:
        /*0004*/ 	.word	index@(_ZN7cutlass13device_kernelINS_4gemm6kernel13GemmUniversalIN4cute5tupleIJiiiiEEENS1_10collective13CollectiveMmaINS1_35MainloopSm100TmaUmmaWarpSpecializedILi5ELi2ELi2ENS5_IJNS4_1CILi2EEENSA_ILi1EEESC_EEEEENS5_IJNSA_ILi256EEESF_NSA_ILi64EEEEEENS_10bfloat16_tENS5_IJlSC_lEEESI_SJ_NS4_8TiledMMAINS4_8MMA_AtomIJNS4_26SM100_MMA_F16BF16_2x1SM_SSISI_SI_fLi256ELi256ELNS4_4UMMA5MajorE0ELSO_0ELNSN_7ScaleInE0ELSP_0EEEEEENS4_6LayoutINS5_IJSC_SC_SC_EEENS5_IJNSA_ILi0EEESU_SU_EEEEENS5_IJNS4_10UnderscoreESX_SX_EEEEENS4_18SM100_TMA_2SM_LOADENS4_14ComposedLayoutINS4_7SwizzleILi3ELi4ELi3EEENS4_18smem_ptr_flag_bitsILi16EEENSS_INS5_IJNSA_ILi8EEESG_EEENS5_IJSG_SC_EEEEEEEvNS4_8identityES10_S1A_vS1B_EENS_8epilogue10collective18CollectiveEpilogueINS1D_23Sm100TmaWarpSpecializedILi4ELi2ELi64ELb1ELb0EEEJNS5_IJNSA_ILi128EEESF_SG_EEENS5_IJNSS_IS1I_SC_EENSS_ISG_SC_EEEEESI_SJ_SI_SJ_NS1D_6fusion15FusionCallbacksIS1H_NS1N_17LinCombPerRowBiasISI_fSI_SI_fLi8ELNS_15FloatRoundStyleE2EEES1J_S1M_JEEENS4_5SM1004TMEM4LOAD26SM100_TMEM_LOAD_32dp32b64xENS4_13SM90_TMA_LOADES1A_NS4_39AutoVectorizingCopyWithAssumedAlignmentILi128EEENS4_14SM90_TMA_STOREES1A_S1Z_S1Z_EEEvvEEEEvNT_6ParamsE)
        /*0008*/ 	.word	0x000000fa


	//----- nvinfo : EIATTR_FRAME_SIZE
	.align		4
.L_19:
        /*000c*/ 	.byte	0x04, 0x11
        /*000e*/ 	.short	(.L_21 - .L_20)
	.align		4
.L_20:
        /*0010*/ 	.word	index@($__internal_2_$__cuda_sm10x_tcgen05_guardrail_trap_unallocated_columns_being_dealloced)
        /*0014*/ 	.word	0x00000000


	//----- nvinfo : EIATTR_FRAME_SIZE
	.align		4
.L_21:
        /*0018*/ 	.byte	0x04, 0x11
        /*001a*/ 	.short	(.L_23 - .L_22)
	.align		4
.L_22:
        /*001c*/ 	.word	index@($__internal_1_$__cuda_sm10x_tcgen05_guardrail_trap_phase_invalid_during_alloc)
        /*0020*/ 	.word	0x00000000


	//----- nvinfo : EIATTR_FRAME_SIZE
	.align		4
.L_23:
        /*0024*/ 	.byte	0x04, 0x11
        /*0026*/ 	.short	(.L_25 - .L_24)
	.align		4
.L_24:
        /*0028*/ 	.word	index@($__internal_0_$__cuda_sm10x_tcgen05_guardrail_trap_col_being_dealloced_not_returned_by_alloc)
        /*002c*/ 	.word	0x00000000


	//----- nvinfo : EIATTR_FRAME_SIZE
	.align		4
.L_25:
        /*0030*/ 	.byte	0x04, 0x11
        /*0032*/ 	.short	(.L_27 - .L_26)
	.align		4
.L_26:
        /*0034*/ 	.word	index@(_ZN7cutlass13device_kernelINS_4gemm6kernel13GemmUniversalIN4cute5tupleIJiiiiEEENS1_10collective13CollectiveMmaINS1_35MainloopSm100TmaUmmaWarpSpecializedILi5ELi2ELi2ENS5_IJNS4_1CILi2EEENSA_ILi1EEESC_EEEEENS5_IJNSA_ILi256EEESF_NSA_ILi64EEEEEENS_10bfloat16_tENS5_IJlSC_lEEESI_SJ_NS4_8TiledMMAINS4_8MMA_AtomIJNS4_26SM100_MMA_F16BF16_2x1SM_SSISI_SI_fLi256ELi256ELNS4_4UMMA5MajorE0ELSO_0ELNSN_7ScaleInE0ELSP_0EEEEEENS4_6LayoutINS5_IJSC_SC_SC_EEENS5_IJNSA_ILi0EEESU_SU_EEEEENS5_IJNS4_10UnderscoreESX_SX_EEEEENS4_18SM100_TMA_2SM_LOADENS4_14ComposedLayoutINS4_7SwizzleILi3ELi4ELi3EEENS4_18smem_ptr_flag_bitsILi16EEENSS_INS5_IJNSA_ILi8EEESG_EEENS5_IJSG_SC_EEEEEEEvNS4_8identityES10_S1A_vS1B_EENS_8epilogue10collective18CollectiveEpilogueINS1D_23Sm100TmaWarpSpecializedILi4ELi2ELi64ELb1ELb0EEEJNS5_IJNSA_ILi128EEESF_SG_EEENS5_IJNSS_IS1I_SC_EENSS_ISG_SC_EEEEESI_SJ_SI_SJ_NS1D_6fusion15FusionCallbacksIS1H_NS1N_17LinCombPerRowBiasISI_fSI_SI_fLi8ELNS_15FloatRoundStyleE2EEES1J_S1M_JEEENS4_5SM1004TMEM4LOAD26SM100_TMEM_LOAD_32dp32b64xENS4_13SM90_TMA_LOADES1A_NS4_39AutoVectorizingCopyWithAssumedAlignmentILi128EEENS4_14SM90_TMA_STOREES1A_S1Z_S1Z_EEEvvEEEEvNT_6ParamsE)
        /*0038*/ 	.word	0x00000000


	//----- nvinfo : EIATTR_MIN_STACK_SIZE
	.align		4
.L_27:
        /*003c*/ 	.byte	0x04, 0x12
        /*003e*/ 	.short	(.L_29 - .L_28)
	.align		4
.L_28:
        /*0040*/ 	.word	index@(_ZN7cutlass13device_kernelINS_4gemm6kernel13GemmUniversalIN4cute5tupleIJiiiiEEENS1_10collective13CollectiveMmaINS1_35MainloopSm100TmaUmmaWarpSpecializedILi5ELi2ELi2ENS5_IJNS4_1CILi2EEENSA_ILi1EEESC_EEEEENS5_IJNSA_ILi256EEESF_NSA_ILi64EEEEEENS_10bfloat16_tENS5_IJlSC_lEEESI_SJ_NS4_8TiledMMAINS4_8MMA_AtomIJNS4_26SM100_MMA_F16BF16_2x1SM_SSISI_SI_fLi256ELi256ELNS4_4UMMA5MajorE0ELSO_0ELNSN_7ScaleInE0ELSP_0EEEEEENS4_6LayoutINS5_IJSC_SC_SC_EEENS5_IJNSA_ILi0EEESU_SU_EEEEENS5_IJNS4_10UnderscoreESX_SX_EEEEENS4_18SM100_TMA_2SM_LOADENS4_14ComposedLayoutINS4_7SwizzleILi3ELi4ELi3EEENS4_18smem_ptr_flag_bitsILi16EEENSS_INS5_IJNSA_ILi8EEESG_EEENS5_IJSG_SC_EEEEEEEvNS4_8identityES10_S1A_vS1B_EENS_8epilogue10collective18CollectiveEpilogueINS1D_23Sm100TmaWarpSpecializedILi4ELi2ELi64ELb1ELb0EEEJNS5_IJNSA_ILi128EEESF_SG_EEENS5_IJNSS_IS1I_SC_EENSS_ISG_SC_EEEEESI_SJ_SI_SJ_NS1D_6fusion15FusionCallbacksIS1H_NS1N_17LinCombPerRowBiasISI_fSI_SI_fLi8ELNS_15FloatRoundStyleE2EEES1J_S1M_JEEENS4_5SM1004TMEM4LOAD26SM100_TMEM_LOAD_32dp32b64xENS4_13SM90_TMA_LOADES1A_NS4_39AutoVectorizingCopyWithAssumedAlignmentILi128EEENS4_14SM90_TMA_STOREES1A_S1Z_S1Z_EEEvvEEEEvNT_6ParamsE)
        /*0044*/ 	.word	0x00000000
.L_29:


//--------------------- .nv.compat                --------------------------
	.section	.nv.compat,"",@"SHT_CUDA_COMPAT_INFO"
	.align	4
        /*0000*/ 	.byte	0x02, 0x09, 0x01, 0x00, 0x02, 0x02, 0x02, 0x00, 0x02, 0x05, 0x05, 0x00, 0x03, 0x07, 0x01, 0x01
        /*0010*/ 	.byte	0x02, 0x03, 0x01, 0x00, 0x02, 0x06, 0x01, 0x00, 0x04, 0x0b, 0x08, 0x00, 0x09, 0x00, 0x00, 0x00
        /*0020*/ 	.byte	0x00, 0x00, 0x00, 0x00


//--------------------- .nv.info._ZN7cutlass13device_kernelINS_4gemm6kernel13GemmUniversalIN4cute5tupleIJiiiiEEENS1_10collective13CollectiveMmaINS1_35MainloopSm100TmaUmmaWarpSpecializedILi5ELi2ELi2ENS5_IJNS4_1CILi2EEENSA_ILi1EEESC_EEEEENS5_IJNSA_ILi256EEESF_NSA_ILi64EEEEEENS_10bfloat16_tENS5_IJlSC_lEEESI_SJ_NS4_8TiledMMAINS4_8MMA_AtomIJNS4_26SM100_MMA_F16BF16_2x1SM_SSISI_SI_fLi256ELi256ELNS4_4UMMA5MajorE0ELSO_0ELNSN_7ScaleInE0ELSP_0EEEEEENS4_6LayoutINS5_IJSC_SC_SC_EEENS5_IJNSA_ILi0EEESU_SU_EEEEENS5_IJNS4_10UnderscoreESX_SX_EEEEENS4_18SM100_TMA_2SM_LOADENS4_14ComposedLayoutINS4_7SwizzleILi3ELi4ELi3EEENS4_18smem_ptr_flag_bitsILi16EEENSS_INS5_IJNSA_ILi8EEESG_EEENS5_IJSG_SC_EEEEEEEvNS4_8identityES10_S1A_vS1B_EENS_8epilogue10collective18CollectiveEpilogueINS1D_23Sm100TmaWarpSpecializedILi4ELi2ELi64ELb1ELb0EEEJNS5_IJNSA_ILi128EEESF_SG_EEENS5_IJNSS_IS1I_SC_EENSS_ISG_SC_EEEEESI_SJ_SI_SJ_NS1D_6fusion15FusionCallbacksIS1H_NS1N_17LinCombPerRowBiasISI_fSI_SI_fLi8ELNS_15FloatRoundStyleE2EEES1J_S1M_JEEENS4_5SM1004TMEM4LOAD26SM100_TMEM_LOAD_32dp32b64xENS4_13SM90_TMA_LOADES1A_NS4_39AutoVectorizingCopyWithAssumedAlignmentILi128EEENS4_14SM90_TMA_STOREES1A_S1Z_S1Z_EEEvvEEEEvNT_6ParamsE --------------------------
	.section	.nv.info._ZN7cutlass13device_kernelINS_4gemm6kernel13GemmUniversalIN4cute5tupleIJiiiiEEENS1_10collective13CollectiveMmaINS1_35MainloopSm100TmaUmmaWarpSpecializedILi5ELi2ELi2ENS5_IJNS4_1CILi2EEENSA_ILi1EEESC_EEEEENS5_IJNSA_ILi256EEESF_NSA_ILi64EEEEEENS_10bfloat16_tENS5_IJlSC_lEEESI_SJ_NS4_8TiledMMAINS4_8MMA_AtomIJNS4_26SM100_MMA_F16BF16_2x1SM_SSISI_SI_fLi256ELi256ELNS4_4UMMA5MajorE0ELSO_0ELNSN_7ScaleInE0ELSP_0EEEEEENS4_6LayoutINS5_IJSC_SC_SC_EEENS5_IJNSA_ILi0EEESU_SU_EEEEENS5_IJNS4_10UnderscoreESX_SX_EEEEENS4_18SM100_TMA_2SM_LOADENS4_14ComposedLayoutINS4_7SwizzleILi3ELi4ELi3EEENS4_18smem_ptr_flag_bitsILi16EEENSS_INS5_IJNSA_ILi8EEESG_EEENS5_IJSG_SC_EEEEEEEvNS4_8identityES10_S1A_vS1B_EENS_8epilogue10collective18CollectiveEpilogueINS1D_23Sm100TmaWarpSpecializedILi4ELi2ELi64ELb1ELb0EEEJNS5_IJNSA_ILi128EEESF_SG_EEENS5_IJNSS_IS1I_SC_EENSS_ISG_SC_EEEEESI_SJ_SI_SJ_NS1D_6fusion15FusionCallbacksIS1H_NS1N_17LinCombPerRowBiasISI_fSI_SI_fLi8ELNS_15FloatRoundStyleE2EEES1J_S1M_JEEENS4_5SM1004TMEM4LOAD26SM100_TMEM_LOAD_32dp32b64xENS4_13SM90_TMA_LOADES1A_NS4_39AutoVectorizingCopyWithAssumedAlignmentILi128EEENS4_14SM90_TMA_STOREES1A_S1Z_S1Z_EEEvvEEEEvNT_6ParamsE,"",@"SHT_CUDA_INFO"
	.sectionflags	@""
	.align	4


	//----- nvinfo : EIATTR_CUDA_API_VERSION
	.align		4
        /*0000*/ 	.byte	0x04, 0x37
        /*0002*/ 	.short	(.L_31 - .L_30)
.L_30:
        /*0004*/ 	.word	0x00000082


	//----- nvinfo : EIATTR_KPARAM_INFO
	.align		4
.L_31:
        /*0008*/ 	.byte	0x04, 0x17
        /*000a*/ 	.short	(.L_33 - .L_32)
.L_32:
        /*000c*/ 	.word	0x00000000
        /*0010*/ 	.short	0x0000
        /*0012*/ 	.short	0x0000
        /*0014*/ 	.byte	0x00, 0xf0, 0x01, 0x20


	//----- nvinfo : EIATTR_AT_ENTRY_FRAGMENTS
	.align		4
.L_33:
        /*0018*/ 	.byte	0x04, 0x4f
        /*001a*/ 	.short	(.L_35 - .L_34)


	//   ....[0]....
.L_34:
        /*001c*/ 	.word	0x00000007


	//----- nvinfo : EIATTR_RESERVED_SMEM_USED
	.align		4
.L_35:
        /*0020*/ 	.byte	0x01, 0x41
	.zero		2


	//----- nvinfo : EIATTR_SPARSE_MMA_MASK
	.align		4
        /*0024*/ 	.byte	0x03, 0x50
        /*0026*/ 	.short	0x0000


	//----- nvinfo : EIATTR_TCGEN05_2CTA_USED
	.align		4
        /*0028*/ 	.byte	0x01, 0x52
	.zero		2


	//----- nvinfo : EIATTR_MAXREG_COUNT
	.align		4
        /*002c*/ 	.byte	0x03, 0x1b
        /*002e*/ 	.short	0x00ff


	//----- nvinfo : EIATTR_NUM_BARRIERS
	.align		4
        /*0030*/ 	.byte	0x02, 0x4c
        /*0032*/ 	.byte	0x07
	.zero		1


	//----- nvinfo : EIATTR_EXTERNS
	.align		4
        /*0034*/ 	.byte	0x04, 0x0f
        /*0036*/ 	.short	(.L_37 - .L_36)


	//   ....[0]....
	.align		4
.L_36:
        /*0038*/ 	.word	index@(__assertfail)


	//----- nvinfo : EIATTR_MERCURY_ISA_VERSION
	.align		4
.L_37:
        /*003c*/ 	.byte	0x03, 0x5f
        /*003e*/ 	.short	0x0101


	//----- nvinfo : EIATTR_INT_WARP_WIDE_INSTR_OFFSETS
	.align		4
        /*0040*/ 	.byte	0x04, 0x31
        /*0042*/ 	.short	(.L_39 - .L_38)


	//   ....[0]....
.L_38:
        /*0044*/ 	.word	0x00000ce0


	//   ....[1]....
        /*0048*/ 	.word	0x00000d80


	//   ....[2]....
        /*004c*/ 	.word	0x000020b0


	//   ....[3]....
        /*0050*/ 	.word	0x00003ef0


	//   ....[4]....
        /*0054*/ 	.word	0x00003f10


	//   ....[5]....
        /*0058*/ 	.word	0x00003f40


	//   ....[6]....
        /*005c*/ 	.word	0x00004880


	//   ....[7]....
        /*0060*/ 	.word	0x000048e0


	//   ....[8]....
        /*0064*/ 	.word	0x000049d0


	//   ....[9]....
        /*0068*/ 	.word	0x00004a50


	//   ....[10]....
        /*006c*/ 	.word	0x00004b60


	//   ....[11]....
        /*0070*/ 	.word	0x00004bf0


	//   ....[12]....
        /*0074*/ 	.word	0x00004dd0


	//   ....[13]....
        /*0078*/ 	.word	0x00004f30


	//   ....[14]....
        /*007c*/ 	.word	0x00005eb0


	//----- nvinfo : EIATTR_COOP_GROUP_MASK_REGIDS
	.align		4
.L_39:
        /*0080*/ 	.byte	0x04, 0x29
        /*0082*/ 	.short	(.L_41 - .L_40)


	//   ....[0]....
.L_40:
        /*0084*/ 	.word	0xffffffff


	//   ....[1]....
        /*0088*/ 	.word	0xffffffff


	//   ....[2]....
        /*008c*/ 	.word	0xffffffff


	//   ....[3]....
        /*0090*/ 	.word	0xffffffff


	//   ....[4]....
        /*0094*/ 	.word	0xffffffff


	//   ....[5]....
        /*0098*/ 	.word	0xffffffff


	//   ....[6]....
        /*009c*/ 	.word	0xffffffff


	//   ....[7]....
        /*00a0*/ 	.word	0xffffffff


	//   ....[8]....
        /*00a4*/ 	.word	0xffffffff


	//   ....[9]....
        /*00a8*/ 	.word	0xffffffff


	//   ....[10]....
        /*00ac*/ 	.word	0xffffffff


	//   ....[11]....
        /*00b0*/ 	.word	0xffffffff


	//   ....[12]....
        /*00b4*/ 	.word	0xffffffff


	//   ....[13]....
        /*00b8*/ 	.word	0xffffffff


	//----- nvinfo : EIATTR_COOP_GROUP_INSTR_OFFSETS
	.align		4
.L_41:
        /*00bc*/ 	.byte	0x04, 0x28
        /*00be*/ 	.short	(.L_43 - .L_42)


	//   ....[0]....
.L_42:
        /*00c0*/ 	.word	0x000000c0


	//   ....[1]....
        /*00c4*/ 	.word	0x000004f0


	//   ....[2]....
        /*00c8*/ 	.word	0x00000690


	//   ....[3]....
        /*00cc*/ 	.word	0x00000820


	//   ....[4]....
        /*00d0*/ 	.word	0x00000910


	//   ....[5]....
        /*00d4*/ 	.word	0x00000a70


	//   ....[6]....
        /*00d8*/ 	.word	0x00000bc0


	//   ....[7]....
        /*00dc*/ 	.word	0x00000e00


	//   ....[8]....
        /*00e0*/ 	.word	0x00001f90


	//   ....[9]....
        /*00e4*/ 	.word	0x00002df0


	//   ....[10]....
        /*00e8*/ 	.word	0x000032c0


	//   ....[11]....
        /*00ec*/ 	.word	0x000032f0


	//   ....[12]....
        /*00f0*/ 	.word	0x00003df0


	//   ....[13]....
        /*00f4*/ 	.word	0x00004000


	//----- nvinfo : EIATTR_VRC_CTA_INIT_COUNT
	.align		4
.L_43:
        /*00f8*/ 	.byte	0x02, 0x4a
        /*00fa*/ 	.byte	0x80
	.zero		1


	//----- nvinfo : EIATTR_SYSCALL_OFFSETS
	.align		4
        /*00fc*/ 	.byte	0x04, 0x46
        /*00fe*/ 	.short	(.L_45 - .L_44)


	//   ....[0]....
.L_44:
        /*0100*/ 	.word	0x00005a20


	//   ....[1]....
        /*0104*/ 	.word	0x00005b10


	//   ....[2]....
        /*0108*/ 	.word	0x000065d0


	//   ....[3]....
        /*010c*/ 	.word	0x00007a20


	//   ....[4]....
        /*0110*/ 	.word	0x00008e40


	//   ....[5]....
        /*0114*/ 	.word	0x0000a250


	//----- nvinfo : EIATTR_MBARRIER_INSTR_OFFSETS
	.align		4
.L_45:
        /*0118*/ 	.byte	0x04, 0x39
        /*011a*/ 	.short	(.L_47 - .L_46)


	//   ....[0]....
.L_46:
        /*011c*/ 	.word	0x000005e0
        /*0120*/ 	.word	0x000000ff
        /*0124*/ 	.word	0x00000000
        /*0128*/ 	.short	0x0100
        /*012a*/ 	.byte	0x08
	.zero		1


	//   ....[1]....
        /*012c*/ 	.word	0x000005f0
        /*0130*/ 	.word	0x000000ff
        /*0134*/ 	.word	0x00000028
        /*0138*/ 	.short	0x0100
        /*013a*/ 	.byte	0x08
	.zero		1


	//   ....[2]....
        /*013c*/ 	.word	0x00000600
        /*0140*/ 	.word	0x000000ff
        /*0144*/ 	.word	0x00000008
        /*0148*/ 	.short	0x0100
        /*014a*/ 	.byte	0x08
	.zero		1


	//   ....[3]....
        /*014c*/ 	.word	0x00000610
        /*0150*/ 	.word	0x000000ff
        /*0154*/ 	.word	0x00000030
        /*0158*/ 	.short	0x0100
        /*015a*/ 	.byte	0x08
	.zero		1


	//   ....[4]....
        /*015c*/ 	.word	0x00000620
        /*0160*/ 	.word	0x000000ff
        /*0164*/ 	.word	0x00000010
        /*0168*/ 	.short	0x0100
        /*016a*/ 	.byte	0x08
	.zero		1


	//   ....[5]....
        /*016c*/ 	.word	0x00000630
        /*0170*/ 	.word	0x000000ff
        /*0174*/ 	.word	0x00000038
        /*0178*/ 	.short	0x0100
        /*017a*/ 	.byte	0x08
	.zero		1


	//   ....[6]....
        /*017c*/ 	.word	0x00000640
        /*0180*/ 	.word	0x000000ff
        /*0184*/ 	.word	0x00000018
        /*0188*/ 	.short	0x0100
        /*018a*/ 	.byte	0x08
	.zero		1


	//   ....[7]....
        /*018c*/ 	.word	0x00000650
        /*0190*/ 	.word	0x000000ff
        /*0194*/ 	.word	0x00000040
        /*0198*/ 	.short	0x0100
        /*019a*/ 	.byte	0x08
	.zero		1


	//   ....[8]....
        /*019c*/ 	.word	0x00000660
        /*01a0*/ 	.word	0x000000ff
        /*01a4*/ 	.word	0x00000020
        /*01a8*/ 	.short	0x0100
        /*01aa*/ 	.byte	0x08
	.zero		1


	//   ....[9]....
        /*01ac*/ 	.word	0x00000670
        /*01b0*/ 	.word	0x000000ff
        /*01b4*/ 	.word	0x00000048
        /*01b8*/ 	.short	0x0100
        /*01ba*/ 	.byte	0x08
	.zero		1


	//   ....[10]....
        /*01bc*/ 	.word	0x00000790
        /*01c0*/ 	.word	0x000000ff
        /*01c4*/ 	.word	0x00000050
        /*01c8*/ 	.short	0x0100
        /*01ca*/ 	.byte	0x09
	.zero		1


	//   ....[11]....
        /*01cc*/ 	.word	0x000007a0
        /*01d0*/ 	.word	0x000000ff
        /*01d4*/ 	.word	0x00000070
        /*01d8*/ 	.short	0x0100
        /*01da*/ 	.byte	0x09
	.zero		1


	//   ....[12]....
        /*01dc*/ 	.word	0x000007b0
        /*01e0*/ 	.word	0x000000ff
        /*01e4*/ 	.word	0x00000058
        /*01e8*/ 	.short	0x0100
        /*01ea*/ 	.byte	0x09
	.zero		1


	//   ....[13]....
        /*01ec*/ 	.word	0x000007c0
        /*01f0*/ 	.word	0x000000ff
        /*01f4*/ 	.word	0x00000078
        /*01f8*/ 	.short	0x0100
        /*01fa*/ 	.byte	0x09
	.zero		1


	//   ....[14]....
        /*01fc*/ 	.word	0x000007d0
        /*0200*/ 	.word	0x000000ff
        /*0204*/ 	.word	0x00000060
        /*0208*/ 	.short	0x0100
        /*020a*/ 	.byte	0x09
	.zero		1


	//   ....[15]....
        /*020c*/ 	.word	0x000007e0
        /*0210*/ 	.word	0x000000ff
        /*0214*/ 	.word	0x00000080
        /*0218*/ 	.short	0x0100
        /*021a*/ 	.byte	0x09
	.zero		1


	//   ....[16]....
        /*021c*/ 	.word	0x000007f0
        /*0220*/ 	.word	0x000000ff
        /*0224*/ 	.word	0x00000068
        /*0228*/ 	.short	0x0100
        /*022a*/ 	.byte	0x09
	.zero		1


	//   ....[17]....
        /*022c*/ 	.word	0x00000800
        /*0230*/ 	.word	0x000000ff
        /*0234*/ 	.word	0x00000088
        /*0238*/ 	.short	0x0100
        /*023a*/ 	.byte	0x09
	.zero		1


	//   ....[18]....
        /*023c*/ 	.word	0x000008e0
        /*0240*/ 	.word	0x000000ff
        /*0244*/ 	.word	0x00000090
        /*0248*/ 	.short	0x0100
        /*024a*/ 	.byte	0x08
	.zero		1


	//   ....[19]....
        /*024c*/ 	.word	0x000008f0
        /*0250*/ 	.word	0x000000ff
        /*0254*/ 	.word	0x00000098
        /*0258*/ 	.short	0x0100
        /*025a*/ 	.byte	0x08
	.zero		1


	//   ....[20]....
        /*025c*/ 	.word	0x00000a20
        /*0260*/ 	.word	0x000000ff
        /*0264*/ 	.word	0x000000a0
        /*0268*/ 	.short	0x0100
        /*026a*/ 	.byte	0x08
	.zero		1


	//   ....[21]....
        /*026c*/ 	.word	0x00000a30
        /*0270*/ 	.word	0x000000ff
        /*0274*/ 	.word	0x000000b0
        /*0278*/ 	.short	0x0100
        /*027a*/ 	.byte	0x08
	.zero		1


	//   ....[22]....
        /*027c*/ 	.word	0x00000a40
        /*0280*/ 	.word	0x000000ff
        /*0284*/ 	.word	0x000000a8
        /*0288*/ 	.short	0x0100
        /*028a*/ 	.byte	0x08
	.zero		1


	//   ....[23]....
        /*028c*/ 	.word	0x00000a50
        /*0290*/ 	.word	0x000000ff
        /*0294*/ 	.word	0x000000b8
        /*0298*/ 	.short	0x0100
        /*029a*/ 	.byte	0x08
	.zero		1


	//   ....[24]....
        /*029c*/ 	.word	0x00000b70
        /*02a0*/ 	.word	0x000000ff
        /*02a4*/ 	.word	0x000000c0
        /*02a8*/ 	.short	0x0100
        /*02aa*/ 	.byte	0x09
	.zero		1


	//   ....[25]....
        /*02ac*/ 	.word	0x00000b80
        /*02b0*/ 	.word	0x000000ff
        /*02b4*/ 	.word	0x000000d0
        /*02b8*/ 	.short	0x0100
        /*02ba*/ 	.byte	0x09
	.zero		1


	//   ....[26]....
        /*02bc*/ 	.word	0x00000b90
        /*02c0*/ 	.word	0x000000ff
        /*02c4*/ 	.word	0x000000c8
        /*02c8*/ 	.short	0x0100
        /*02ca*/ 	.byte	0x09
	.zero		1


	//   ....[27]....
        /*02cc*/ 	.word	0x00000ba0
        /*02d0*/ 	.word	0x000000ff
        /*02d4*/ 	.word	0x000000d8
        /*02d8*/ 	.short	0x0100
        /*02da*/ 	.byte	0x09
	.zero		1


	//   ....[28]....
        /*02dc*/ 	.word	0x00000c90
        /*02e0*/ 	.word	0x000000ff
        /*02e4*/ 	.word	0x000000e0
        /*02e8*/ 	.short	0x0100
        /*02ea*/ 	.byte	0x08
	.zero		1


	//   ....[29]....
        /*02ec*/ 	.word	0x00000ca0
        /*02f0*/ 	.word	0x000000ff
        /*02f4*/ 	.word	0x000000f0
        /*02f8*/ 	.short	0x0100
        /*02fa*/ 	.byte	0x08
	.zero		1


	//   ....[30]....
        /*02fc*/ 	.word	0x00000cb0
        /*0300*/ 	.word	0x000000ff
        /*0304*/ 	.word	0x000000e8
        /*0308*/ 	.short	0x0100
        /*030a*/ 	.byte	0x08
	.zero		1


	//   ....[31]....
        /*030c*/ 	.word	0x00000cc0
        /*0310*/ 	.word	0x000000ff
        /*0314*/ 	.word	0x000000f8
        /*0318*/ 	.short	0x0100
        /*031a*/ 	.byte	0x08
	.zero		1


	//   ....[32]....
        /*031c*/ 	.word	0x00000db0
        /*0320*/ 	.word	0x000000ff
        /*0324*/ 	.word	0x00000100
        /*0328*/ 	.short	0x0100
        /*032a*/ 	.byte	0x06
	.zero		1


	//   ....[33]....
        /*032c*/ 	.word	0x000017c0
        /*0330*/ 	.word	0x00000003
        /*0334*/ 	.word	0x000000f0
        /*0338*/ 	.short	0x010a
        /*033a*/ 	.byte	0xff
	.zero		1


	//   ....[34]....
        /*033c*/ 	.word	0x000017f0
        /*0340*/ 	.word	0x00000003
        /*0344*/ 	.word	0x000000e0
        /*0348*/ 	.short	0x0101
        /*034a*/ 	.byte	0xff
	.zero		1


	//   ....[35]....
        /*034c*/ 	.word	0x000018f0
        /*0350*/ 	.word	0x000000ff
        /*0354*/ 	.word	0x00000028
        /*0358*/ 	.short	0x010a
        /*035a*/ 	.byte	0x08
	.zero		1


	//   ....[36]....
        /*035c*/ 	.word	0x000019b0
        /*0360*/ 	.word	0x000000ff
        /*0364*/ 	.word	0x00000028
        /*0368*/ 	.short	0x010a
        /*036a*/ 	.byte	0x29
	.zero		1


	//   ....[37]....
        /*036c*/ 	.word	0x00001b70
        /*0370*/ 	.word	0x000000ff
        /*0374*/ 	.word	0x00000028
        /*0378*/ 	.short	0x010a
        /*037a*/ 	.byte	0x08
	.zero		1


	//   ....[38]....
        /*037c*/ 	.word	0x00001c50
        /*0380*/ 	.word	0x000000ff
        /*0384*/ 	.word	0x00000098
        /*0388*/ 	.short	0x0101
        /*038a*/ 	.byte	0x04
	.zero		1


	//   ....[39]....
        /*038c*/ 	.word	0x00001c70
        /*0390*/ 	.word	0x000000ff
        /*0394*/ 	.word	0x00000028
        /*0398*/ 	.short	0x010a
        /*039a*/ 	.byte	0x08
	.zero		1


	//   ....[40]....
        /*039c*/ 	.word	0x00001cf0
        /*03a0*/ 	.word	0x000000ff
        /*03a4*/ 	.word	0x00000028
        /*03a8*/ 	.short	0x010a
        /*03aa*/ 	.byte	0x11
	.zero		1


	//   ....[41]....
        /*03ac*/ 	.word	0x00001e80
        /*03b0*/ 	.word	0x000000ff
        /*03b4*/ 	.word	0x00000028
        /*03b8*/ 	.short	0x010a
        /*03ba*/ 	.byte	0x08
	.zero		1


	//   ....[42]....
        /*03bc*/ 	.word	0x00001fc0
        /*03c0*/ 	.word	0x00000002
        /*03c4*/ 	.word	0x000000a0
        /*03c8*/ 	.short	0x010a
        /*03ca*/ 	.byte	0xff
	.zero		1


	//   ....[43]....
        /*03cc*/ 	.word	0x00002080
        /*03d0*/ 	.word	0x00000002
        /*03d4*/ 	.word	0x00000000
        /*03d8*/ 	.short	0x0101
        /*03da*/ 	.byte	0xff
	.zero		1


	//   ....[44]....
        /*03dc*/ 	.word	0x000025e0
        /*03e0*/ 	.word	0x000000ff
        /*03e4*/ 	.word	0x00000000
        /*03e8*/ 	.short	0x010a
        /*03ea*/ 	.byte	0x05
	.zero		1


	//   ....[45]....
        /*03ec*/ 	.word	0x00002670
        /*03f0*/ 	.word	0x000000ff
        /*03f4*/ 	.word	0x00000000
        /*03f8*/ 	.short	0x010a
        /*03fa*/ 	.byte	0x05
	.zero		1


	//   ....[46]....
        /*03fc*/ 	.word	0x00002700
        /*0400*/ 	.word	0x000000ff
        /*0404*/ 	.word	0x00000000
        /*0408*/ 	.short	0x010a
        /*040a*/ 	.byte	0x05
	.zero		1


	//   ....[47]....
        /*040c*/ 	.word	0x00002790
        /*0410*/ 	.word	0x000000ff
        /*0414*/ 	.word	0x00000000
        /*0418*/ 	.short	0x010a
        /*041a*/ 	.byte	0x05
	.zero		1


	//   ....[48]....
        /*041c*/ 	.word	0x00002830
        /*0420*/ 	.word	0x00000000
        /*0424*/ 	.word	0x00000000
        /*0428*/ 	.short	0x010a
        /*042a*/ 	.byte	0xff
	.zero		1


	//   ....[49]....
        /*042c*/ 	.word	0x00002950
        /*0430*/ 	.word	0x00000000
        /*0434*/ 	.word	0x000000e0
        /*0438*/ 	.short	0x010a
        /*043a*/ 	.byte	0xff
	.zero		1


	//   ....[50]....
        /*043c*/ 	.word	0x000029c0
        /*0440*/ 	.word	0x00000004
        /*0444*/ 	.word	0x00000000
        /*0448*/ 	.short	0x0101
        /*044a*/ 	.byte	0xff
	.zero		1


	//   ....[51]....
        /*044c*/ 	.word	0x000029e0
        /*0450*/ 	.word	0x000000ff
        /*0454*/ 	.word	0x000000b0
        /*0458*/ 	.short	0x010a
        /*045a*/ 	.byte	0x05
	.zero		1


	//   ....[52]....
        /*045c*/ 	.word	0x00002b00
        /*0460*/ 	.word	0x00000000
        /*0464*/ 	.word	0x000000a0
        /*0468*/ 	.short	0x010a
        /*046a*/ 	.byte	0xff
	.zero		1


	//   ....[53]....
        /*046c*/ 	.word	0x00002c00
        /*0470*/ 	.word	0x00000000
        /*0474*/ 	.word	0x00000000
        /*0478*/ 	.short	0x0101
        /*047a*/ 	.byte	0xff
	.zero		1


	//   ....[54]....
        /*047c*/ 	.word	0x00002c90
        /*0480*/ 	.word	0x000000ff
        /*0484*/ 	.word	0x000000b0
        /*0488*/ 	.short	0x0106
        /*048a*/ 	.byte	0x05
	.zero		1


	//   ....[55]....
        /*048c*/ 	.word	0x00002cb0
        /*0490*/ 	.word	0x000000ff
        /*0494*/ 	.word	0x000000b0
        /*0498*/ 	.short	0x010a
        /*049a*/ 	.byte	0x05
	.zero		1


	//   ....[56]....
        /*049c*/ 	.word	0x00002d40
        /*04a0*/ 	.word	0x000000ff
        /*04a4*/ 	.word	0x000000b0
        /*04a8*/ 	.short	0x0106
        /*04aa*/ 	.byte	0x04
	.zero		1


	//   ....[57]....
        /*04ac*/ 	.word	0x00002d80
        /*04b0*/ 	.word	0x00000000
        /*04b4*/ 	.word	0x000000b0
        /*04b8*/ 	.short	0x010a
        /*04ba*/ 	.byte	0xff
	.zero		1


	//   ....[58]....
        /*04bc*/ 	.word	0x00002fc0
        /*04c0*/ 	.word	0x000000ff
        /*04c4*/ 	.word	0x00000008
        /*04c8*/ 	.short	0x010a
        /*04ca*/ 	.byte	0x06
	.zero		1


	//   ....[59]....
        /*04cc*/ 	.word	0x00002fe0
        /*04d0*/ 	.word	0x000000ff
        /*04d4*/ 	.word	0x00000008
        /*04d8*/ 	.short	0x010a
        /*04da*/ 	.byte	0x06
	.zero		1


	//   ....[60]....
        /*04dc*/ 	.word	0x00003170
        /*04e0*/ 	.word	0x000000ff
        /*04e4*/ 	.word	0x00000008
        /*04e8*/ 	.short	0x010a
        /*04ea*/ 	.byte	0x06
	.zero		1


	//   ....[61]....
        /*04ec*/ 	.word	0x00003190
        /*04f0*/ 	.word	0x000000ff
        /*04f4*/ 	.word	0x00000008
        /*04f8*/ 	.short	0x010a
        /*04fa*/ 	.byte	0x06
	.zero		1


	//   ....[62]....
        /*04fc*/ 	.word	0x00003250
        /*0500*/ 	.word	0x000000ff
        /*0504*/ 	.word	0x00000000
        /*0508*/ 	.short	0x0101
        /*050a*/ 	.byte	0x07
	.zero		1


	//   ....[63]....
        /*050c*/ 	.word	0x00003590
        /*0510*/ 	.word	0x00000000
        /*0514*/ 	.word	0x000000a0
        /*0518*/ 	.short	0x010a
        /*051a*/ 	.byte	0xff
	.zero		1


	//   ....[64]....
        /*051c*/ 	.word	0x00003650
        /*0520*/ 	.word	0x00000000
        /*0524*/ 	.word	0x00000000
        /*0528*/ 	.short	0x0101
        /*052a*/ 	.byte	0xff
	.zero		1


	//   ....[65]....
        /*052c*/ 	.word	0x00003710
        /*0530*/ 	.word	0x000000ff
        /*0534*/ 	.word	0x00000000
        /*0538*/ 	.short	0x010a
        /*053a*/ 	.byte	0x08
	.zero		1


	//   ....[66]....
        /*053c*/ 	.word	0x00003720
        /*0540*/ 	.word	0x000000ff
        /*0544*/ 	.word	0x000000d0
        /*0548*/ 	.short	0x010a
        /*054a*/ 	.byte	0x09
	.zero		1


	//   ....[67]....
        /*054c*/ 	.word	0x000037d0
        /*0550*/ 	.word	0x000000ff
        /*0554*/ 	.word	0x00000000
        /*0558*/ 	.short	0x010a
        /*055a*/ 	.byte	0x08
	.zero		1


	//   ....[68]....
        /*055c*/ 	.word	0x00003900
        /*0560*/ 	.word	0x000000ff
        /*0564*/ 	.word	0x00000000
        /*0568*/ 	.short	0x010a
        /*056a*/ 	.byte	0x1e
	.zero		1


	//   ....[69]....
        /*056c*/ 	.word	0x00003c00
        /*0570*/ 	.word	0x000000ff
        /*0574*/ 	.word	0x00000000
        /*0578*/ 	.short	0x010a
        /*057a*/ 	.byte	0x05
	.zero		1


	//   ....[70]....
        /*057c*/ 	.word	0x00003ca0
        /*0580*/ 	.word	0x00000000
        /*0584*/ 	.word	0x00000000
        /*0588*/ 	.short	0x010a
        /*058a*/ 	.byte	0xff
	.zero		1


	//   ....[71]....
        /*058c*/ 	.word	0x00003ce0
        /*0590*/ 	.word	0x00000000
        /*0594*/ 	.word	0x00000000
        /*0598*/ 	.short	0x010a
        /*059a*/ 	.byte	0xff
	.zero		1


	//   ....[72]....
        /*059c*/ 	.word	0x00003d50
        /*05a0*/ 	.word	0x000000ff
        /*05a4*/ 	.word	0x00000000
        /*05a8*/ 	.short	0x0101
        /*05aa*/ 	.byte	0x05
	.zero		1


	//   ....[73]....
        /*05ac*/ 	.word	0x00003d90
        /*05b0*/ 	.word	0x000000ff
        /*05b4*/ 	.word	0x00000100
        /*05b8*/ 	.short	0x010a
        /*05ba*/ 	.byte	0x07
	.zero		1


	//   ....[74]....
        /*05bc*/ 	.word	0x00003de0
        /*05c0*/ 	.word	0x000000ff
        /*05c4*/ 	.word	0x00000000
        /*05c8*/ 	.short	0x0101
        /*05ca*/ 	.byte	0x05
	.zero		1


	//   ....[75]....
        /*05cc*/ 	.word	0x00004230
        /*05d0*/ 	.word	0x00000000
        /*05d4*/ 	.word	0x000000a0
        /*05d8*/ 	.short	0x010a
        /*05da*/ 	.byte	0xff
	.zero		1


	//   ....[76]....
        /*05dc*/ 	.word	0x000042f0
        /*05e0*/ 	.word	0x00000000
        /*05e4*/ 	.word	0x00000000
        /*05e8*/ 	.short	0x0101
        /*05ea*/ 	.byte	0xff
	.zero		1


	//   ....[77]....
        /*05ec*/ 	.word	0x00004610
        /*05f0*/ 	.word	0x000000ff
        /*05f4*/ 	.word	0x00000098
        /*05f8*/ 	.short	0x010a
        /*05fa*/ 	.byte	0x06
	.zero		1


	//   ....[78]....
        /*05fc*/ 	.word	0x00004800
        /*0600*/ 	.word	0x000000ff
        /*0604*/ 	.word	0x00000070
        /*0608*/ 	.short	0x010a
        /*060a*/ 	.byte	0x06
	.zero		1


	//   ....[79]....
        /*060c*/ 	.word	0x00004980
        /*0610*/ 	.word	0x000000ff
        /*0614*/ 	.word	0x00000050
        /*0618*/ 	.short	0x010b
        /*061a*/ 	.byte	0x06
	.zero		1


	//   ....[80]....
        /*061c*/ 	.word	0x00004990
        /*0620*/ 	.word	0x000000ff
        /*0624*/ 	.word	0x00000000
        /*0628*/ 	.short	0x0101
        /*062a*/ 	.byte	0x08
	.zero		1


	//   ....[81]....
        /*062c*/ 	.word	0x000049a0
        /*0630*/ 	.word	0x000000ff
        /*0634*/ 	.word	0x00000078
        /*0638*/ 	.short	0x010a
        /*063a*/ 	.byte	0x06
	.zero		1


	//   ....[82]....
        /*063c*/ 	.word	0x00004b00
        /*0640*/ 	.word	0x000000ff
        /*0644*/ 	.word	0x00000058
        /*0648*/ 	.short	0x010b
        /*064a*/ 	.byte	0x06
	.zero		1


	//   ....[83]....
        /*064c*/ 	.word	0x00004b10
        /*0650*/ 	.word	0x000000ff
        /*0654*/ 	.word	0x00000000
        /*0658*/ 	.short	0x0101
        /*065a*/ 	.byte	0x08
	.zero		1


	//   ....[84]....
        /*065c*/ 	.word	0x00004b20
        /*0660*/ 	.word	0x000000ff
        /*0664*/ 	.word	0x00000080
        /*0668*/ 	.short	0x010a
        /*066a*/ 	.byte	0x06
	.zero		1


	//   ....[85]....
        /*066c*/ 	.word	0x00004cc0
        /*0670*/ 	.word	0x000000ff
        /*0674*/ 	.word	0x00000060
        /*0678*/ 	.short	0x010b
        /*067a*/ 	.byte	0x06
	.zero		1


	//   ....[86]....
        /*067c*/ 	.word	0x00004d30
        /*0680*/ 	.word	0x000000ff
        /*0684*/ 	.word	0x00000000
        /*0688*/ 	.short	0x0101
        /*068a*/ 	.byte	0x08
	.zero		1


	//   ....[87]....
        /*068c*/ 	.word	0x00004d60
        /*0690*/ 	.word	0x000000ff
        /*0694*/ 	.word	0x00000088
        /*0698*/ 	.short	0x010a
        /*069a*/ 	.byte	0x06
	.zero		1


	//   ....[88]....
        /*069c*/ 	.word	0x00004f70
        /*06a0*/ 	.word	0x000000ff
        /*06a4*/ 	.word	0x00000068
        /*06a8*/ 	.short	0x010b
        /*06aa*/ 	.byte	0x06
	.zero		1


	//   ....[89]....
        /*06ac*/ 	.word	0x00004f90
        /*06b0*/ 	.word	0x000000ff
        /*06b4*/ 	.word	0x00000000
        /*06b8*/ 	.short	0x0101
        /*06ba*/ 	.byte	0x0d
	.zero		1


	//   ....[90]....
        /*06bc*/ 	.word	0x00004fc0
        /*06c0*/ 	.word	0x000000ff
        /*06c4*/ 	.word	0x00000070
        /*06c8*/ 	.short	0x010a
        /*06ca*/ 	.byte	0x06
	.zero		1


	//   ....[91]....
        /*06cc*/ 	.word	0x00004fe0
        /*06d0*/ 	.word	0x000000ff
        /*06d4*/ 	.word	0x00000078
        /*06d8*/ 	.short	0x010a
        /*06da*/ 	.byte	0x06
	.zero		1


	//   ....[92]....
        /*06dc*/ 	.word	0x00005000
        /*06e0*/ 	.word	0x000000ff
        /*06e4*/ 	.word	0x00000080
        /*06e8*/ 	.short	0x010a
        /*06ea*/ 	.byte	0x06
	.zero		1


	//   ....[93]....
        /*06ec*/ 	.word	0x00005040
        /*06f0*/ 	.word	0x00000000
        /*06f4*/ 	.word	0x00000088
        /*06f8*/ 	.short	0x010a
        /*06fa*/ 	.byte	0xff
	.zero		1


	//   ....[94]....
        /*06fc*/ 	.word	0x000053e0
        /*0700*/ 	.word	0x00000000
        /*0704*/ 	.word	0x000000a0
        /*0708*/ 	.short	0x010a
        /*070a*/ 	.byte	0xff
	.zero		1


	//   ....[95]....
        /*070c*/ 	.word	0x000054f0
        /*0710*/ 	.word	0x00000000
        /*0714*/ 	.word	0x00000000
        /*0718*/ 	.short	0x0101
        /*071a*/ 	.byte	0xff
	.zero		1


	//   ....[96]....
        /*071c*/ 	.word	0x00005f60
        /*0720*/ 	.word	0x000000ff
        /*0724*/ 	.word	0x00000050
        /*0728*/ 	.short	0x010a
        /*072a*/ 	.byte	0x29
	.zero		1


	//   ....[97]....
        /*072c*/ 	.word	0x00006060
        /*0730*/ 	.word	0x000000dc
        /*0734*/ 	.word	0x000000c0
        /*0738*/ 	.short	0x010a
        /*073a*/ 	.byte	0xff
	.zero		1


	//   ....[98]....
        /*073c*/ 	.word	0x00006380
        /*0740*/ 	.word	0x000000ff
        /*0744*/ 	.word	0x00000050
        /*0748*/ 	.short	0x010a
        /*074a*/ 	.byte	0x29
	.zero		1


	//   ....[99]....
        /*074c*/ 	.word	0x000064b0
        /*0750*/ 	.word	0x000000dc
        /*0754*/ 	.word	0x000000c0
        /*0758*/ 	.short	0x010a
        /*075a*/ 	.byte	0xff
	.zero		1


	//   ....[100]....
        /*075c*/ 	.word	0x000076c0
        /*0760*/ 	.word	0x00000000
        /*0764*/ 	.word	0x00000000
        /*0768*/ 	.short	0x0101
        /*076a*/ 	.byte	0xff
	.zero		1


	//   ....[101]....
        /*076c*/ 	.word	0x000076d0
        /*0770*/ 	.word	0x00000003
        /*0774*/ 	.word	0x00000050
        /*0778*/ 	.short	0x010a
        /*077a*/ 	.byte	0xff
	.zero		1


	//   ....[102]....
        /*077c*/ 	.word	0x000077b0
        /*0780*/ 	.word	0x00000003
        /*0784*/ 	.word	0x00000050
        /*0788*/ 	.short	0x010a
        /*078a*/ 	.byte	0xff
	.zero		1


	//   ....[103]....
        /*078c*/ 	.word	0x00008ae0
        /*0790*/ 	.word	0x000000e1
        /*0794*/ 	.word	0x00000000
        /*0798*/ 	.short	0x0101
        /*079a*/ 	.byte	0xff
	.zero		1


	//   ....[104]....
        /*079c*/ 	.word	0x00008b00
        /*07a0*/ 	.word	0x00000000
        /*07a4*/ 	.word	0x00000050
        /*07a8*/ 	.short	0x010a
        /*07aa*/ 	.byte	0xff
	.zero		1


	//   ....[105]....
        /*07ac*/ 	.word	0x00008bd0
        /*07b0*/ 	.word	0x00000000
        /*07b4*/ 	.word	0x00000050
        /*07b8*/ 	.short	0x010a
        /*07ba*/ 	.byte	0xff
	.zero		1


	//   ....[106]....
        /*07bc*/ 	.word	0x00009f00
        /*07c0*/ 	.word	0x00000046
        /*07c4*/ 	.word	0x00000000
        /*07c8*/ 	.short	0x0101
        /*07ca*/ 	.byte	0xff
	.zero		1


	//   ....[107]....
        /*07cc*/ 	.word	0x00009f20
        /*07d0*/ 	.word	0x00000003
        /*07d4*/ 	.word	0x00000050
        /*07d8*/ 	.short	0x010a
        /*07da*/ 	.byte	0xff
	.zero		1


	//   ....[108]....
        /*07dc*/ 	.word	0x00009ff0
        /*07e0*/ 	.word	0x00000003
        /*07e4*/ 	.word	0x00000050
        /*07e8*/ 	.short	0x010a
        /*07ea*/ 	.byte	0xff
	.zero		1


	//   ....[109]....
        /*07ec*/ 	.word	0x0000a7e0
        /*07f0*/ 	.word	0x000000dc
        /*07f4*/ 	.word	0x00000000
        /*07f8*/ 	.short	0x0101
        /*07fa*/ 	.byte	0xff
	.zero		1


	//   ....[110]....
        /*07fc*/ 	.word	0x0000b360
        /*0800*/ 	.word	0x00000000
        /*0804*/ 	.word	0x00000000
        /*0808*/ 	.short	0x0101
        /*080a*/ 	.byte	0xff
	.zero		1


	//   ....[111]....
        /*080c*/ 	.word	0x0000b5f0
        /*0810*/ 	.word	0x000000ff
        /*0814*/ 	.word	0x00000000
        /*0818*/ 	.short	0x0101
        /*081a*/ 	.byte	0x04
	.zero		1


	//   ....[112]....
        /*081c*/ 	.word	0x0000b610
        /*0820*/ 	.word	0x00000003
        /*0824*/ 	.word	0x000000f0
        /*0828*/ 	.short	0x010a
        /*082a*/ 	.byte	0xff
	.zero		1


	//   ....[113]....
        /*082c*/ 	.word	0x0000b670
        /*0830*/ 	.word	0x00000002
        /*0834*/ 	.word	0x00000028
        /*0838*/ 	.short	0x010a
        /*083a*/ 	.byte	0xff
	.zero		1


	//   ....[114]....
        /*083c*/ 	.word	0x0000b6d0
        /*0840*/ 	.word	0x00000002
        /*0844*/ 	.word	0x00000028
        /*0848*/ 	.short	0x010a
        /*084a*/ 	.byte	0xff
	.zero		1


	//   ....[115]....
        /*084c*/ 	.word	0x0000b720
        /*0850*/ 	.word	0x00000002
        /*0854*/ 	.word	0x000000a0
        /*0858*/ 	.short	0x010a
        /*085a*/ 	.byte	0xff
	.zero		1


	//   ....[116]....
        /*085c*/ 	.word	0x0000b780
        /*0860*/ 	.word	0x00000000
        /*0864*/ 	.word	0x00000000
        /*0868*/ 	.short	0x010a
        /*086a*/ 	.byte	0xff
	.zero		1


	//   ....[117]....
        /*086c*/ 	.word	0x0000b7e0
        /*0870*/ 	.word	0x00000000
        /*0874*/ 	.word	0x00000000
        /*0878*/ 	.short	0x010a
        /*087a*/ 	.byte	0xff
	.zero		1


	//   ....[118]....
        /*087c*/ 	.word	0x0000b840
        /*0880*/ 	.word	0x00000000
        /*0884*/ 	.word	0x00000000
        /*0888*/ 	.short	0x010a
        /*088a*/ 	.byte	0xff
	.zero		1


	//   ....[119]....
        /*088c*/ 	.word	0x0000b8a0
        /*0890*/ 	.word	0x00000000
        /*0894*/ 	.word	0x00000000
        /*0898*/ 	.short	0x010a
        /*089a*/ 	.byte	0xff
	.zero		1


	//   ....[120]....
        /*089c*/ 	.word	0x0000b8f0
        /*08a0*/ 	.word	0x00000000
        /*08a4*/ 	.word	0x000000e0
        /*08a8*/ 	.short	0x010a
        /*08aa*/ 	.byte	0xff
	.zero		1


	//   ....[121]....
        /*08ac*/ 	.word	0x0000b950
        /*08b0*/ 	.word	0x00000000
        /*08b4*/ 	.word	0x000000b0
        /*08b8*/ 	.short	0x010a
        /*08ba*/ 	.byte	0xff
	.zero		1


	//   ....[122]....
        /*08bc*/ 	.word	0x0000b9a0
        /*08c0*/ 	.word	0x00000000
        /*08c4*/ 	.word	0x000000a0
        /*08c8*/ 	.short	0x010a
        /*08ca*/ 	.byte	0xff
	.zero		1


	//   ....[123]....
        /*08cc*/ 	.word	0x0000ba00
        /*08d0*/ 	.word	0x00000000
        /*08d4*/ 	.word	0x000000b0
        /*08d8*/ 	.short	0x010a
        /*08da*/ 	.byte	0xff
	.zero		1


	//   ....[124]....
        /*08dc*/ 	.word	0x0000ba60
        /*08e0*/ 	.word	0x00000000
        /*08e4*/ 	.word	0x00000008
        /*08e8*/ 	.short	0x010a
        /*08ea*/ 	.byte	0xff
	.zero		1


	//   ....[125]....
        /*08ec*/ 	.word	0x0000bb40
        /*08f0*/ 	.word	0x00000000
        /*08f4*/ 	.word	0x00000008
        /*08f8*/ 	.short	0x010a
        /*08fa*/ 	.byte	0xff
	.zero		1


	//   ....[126]....
        /*08fc*/ 	.word	0x0000bb90
        /*0900*/ 	.word	0x00000000
        /*0904*/ 	.word	0x000000a0
        /*0908*/ 	.short	0x010a
        /*090a*/ 	.byte	0xff
	.zero		1


	//   ....[127]....
        /*090c*/ 	.word	0x0000bbf0
        /*0910*/ 	.word	0x00000000
        /*0914*/ 	.word	0x000000d0
        /*0918*/ 	.short	0x010a
        /*091a*/ 	.byte	0xff
	.zero		1


	//   ....[128]....
        /*091c*/ 	.word	0x0000bc50
        /*0920*/ 	.word	0x00000000
        /*0924*/ 	.word	0x00000000
        /*0928*/ 	.short	0x010a
        /*092a*/ 	.byte	0xff
	.zero		1


	//   ....[129]....
        /*092c*/ 	.word	0x0000bcb0
        /*0930*/ 	.word	0x00000000
        /*0934*/ 	.word	0x00000000
        /*0938*/ 	.short	0x010a
        /*093a*/ 	.byte	0xff
	.zero		1


	//   ....[130]....
        /*093c*/ 	.word	0x0000bd10
        /*0940*/ 	.word	0x00000000
        /*0944*/ 	.word	0x00000100
        /*0948*/ 	.short	0x010a
        /*094a*/ 	.byte	0xff
	.zero		1


	//   ....[131]....
        /*094c*/ 	.word	0x0000bd60
        /*0950*/ 	.word	0x00000000
        /*0954*/ 	.word	0x000000a0
        /*0958*/ 	.short	0x010a
        /*095a*/ 	.byte	0xff
	.zero		1


	//   ....[132]....
        /*095c*/ 	.word	0x0000bdc0
        /*0960*/ 	.word	0x00000000
        /*0964*/ 	.word	0x00000098
        /*0968*/ 	.short	0x010a
        /*096a*/ 	.byte	0xff
	.zero		1


	//   ....[133]....
        /*096c*/ 	.word	0x0000be20
        /*0970*/ 	.word	0x00000000
        /*0974*/ 	.word	0x00000070
        /*0978*/ 	.short	0x010a
        /*097a*/ 	.byte	0xff
	.zero		1


	//   ....[134]....
        /*097c*/ 	.word	0x0000be80
        /*0980*/ 	.word	0x00000000
        /*0984*/ 	.word	0x00000078
        /*0988*/ 	.short	0x010a
        /*098a*/ 	.byte	0xff
	.zero		1


	//   ....[135]....
        /*098c*/ 	.word	0x0000bee0
        /*0990*/ 	.word	0x00000000
        /*0994*/ 	.word	0x00000080
        /*0998*/ 	.short	0x010a
        /*099a*/ 	.byte	0xff
	.zero		1


	//   ....[136]....
        /*099c*/ 	.word	0x0000bf40
        /*09a0*/ 	.word	0x00000000
        /*09a4*/ 	.word	0x00000088
        /*09a8*/ 	.short	0x010a
        /*09aa*/ 	.byte	0xff
	.zero		1


	//   ....[137]....
        /*09ac*/ 	.word	0x0000bfa0
        /*09b0*/ 	.word	0x00000000
        /*09b4*/ 	.word	0x00000070
        /*09b8*/ 	.short	0x010a
        /*09ba*/ 	.byte	0xff
	.zero		1


	//   ....[138]....
        /*09bc*/ 	.word	0x0000c000
        /*09c0*/ 	.word	0x00000000
        /*09c4*/ 	.word	0x00000078
        /*09c8*/ 	.short	0x010a
        /*09ca*/ 	.byte	0xff
	.zero		1


	//   ....[139]....
        /*09cc*/ 	.word	0x0000c060
        /*09d0*/ 	.word	0x00000000
        /*09d4*/ 	.word	0x00000080
        /*09d8*/ 	.short	0x010a
        /*09da*/ 	.byte	0xff
	.zero		1


	//   ....[140]....
        /*09dc*/ 	.word	0x0000c0b0
        /*09e0*/ 	.word	0x00000000
        /*09e4*/ 	.word	0x000000a0
        /*09e8*/ 	.short	0x010a
        /*09ea*/ 	.byte	0xff
	.zero		1


	//   ....[141]....
        /*09ec*/ 	.word	0x0000c110
        /*09f0*/ 	.word	0x00000000
        /*09f4*/ 	.word	0x00000050
        /*09f8*/ 	.short	0x010a
        /*09fa*/ 	.byte	0xff
	.zero		1


	//   ....[142]....
        /*09fc*/ 	.word	0x0000c160
        /*0a00*/ 	.word	0x000000dc
        /*0a04*/ 	.word	0x000000c0
        /*0a08*/ 	.short	0x010a
        /*0a0a*/ 	.byte	0xff
	.zero		1


	//   ....[143]....
        /*0a0c*/ 	.word	0x0000c1b0
        /*0a10*/ 	.word	0x00000003
        /*0a14*/ 	.word	0x00000050
        /*0a18*/ 	.short	0x010a
        /*0a1a*/ 	.byte	0xff
	.zero		1


	//   ....[144]....
        /*0a1c*/ 	.word	0x0000c200
        /*0a20*/ 	.word	0x00000000
        /*0a24*/ 	.word	0x00000050
        /*0a28*/ 	.short	0x010a
        /*0a2a*/ 	.byte	0xff
	.zero		1


	//   ....[145]....
        /*0a2c*/ 	.word	0x0000c250
        /*0a30*/ 	.word	0x00000003
        /*0a34*/ 	.word	0x00000050
        /*0a38*/ 	.short	0x010a
        /*0a3a*/ 	.byte	0xff
	.zero		1


	//----- nvinfo : EIATTR_NUM_MBARRIERS
	.align		4
.L_47:
        /*0a3c*/ 	.byte	0x03, 0x38
        /*0a3e*/ 	.short	0x0021


	//----- nvinfo : EIATTR_EXIT_INSTR_OFFSETS
	.align		4
        /*0a40*/ 	.byte	0x04, 0x1c
        /*0a42*/ 	.short	(.L_49 - .L_48)


	//   ....[0]....
.L_48:
        /*0a44*/ 	.word	0x00002860


	//   ....[1]....
        /*0a48*/ 	.word	0x00002d50


	//   ....[2]....
        /*0a4c*/ 	.word	0x00002db0


	//   ....[3]....
        /*0a50*/ 	.word	0x00004010


	//   ....[4]....
        /*0a54*/ 	.word	0x00005070


	//   ....[5]....
        /*0a58*/ 	.word	0x000050b0


	//   ....[6]....
        /*0a5c*/ 	.word	0x0000b4f0


	//   ....[7]....
        /*0a60*/ 	.word	0x0000b560


	//   ....[8]....
        /*0a64*/ 	.word	0x0000b590


	//   ....[9]....
        /*0a68*/ 	.word	0x0000b600


	//----- nvinfo : EIATTR_MAX_THREADS
	.align		4
.L_49:
        /*0a6c*/ 	.byte	0x04, 0x05
        /*0a6e*/ 	.short	(.L_51 - .L_50)
.L_50:
        /*0a70*/ 	.word	0x00000100
        /*0a74*/ 	.word	0x00000001
        /*0a78*/ 	.word	0x00000001


	//----- nvinfo : EIATTR_CRS_STACK_SIZE
	.align		4
.L_51:
        /*0a7c*/ 	.byte	0x04, 0x1e
        /*0a7e*/ 	.short	(.L_53 - .L_52)
.L_52:
        /*0a80*/ 	.word	0x00000000


	//----- nvinfo : EIATTR_CBANK_PARAM_SIZE
	.align		4
.L_53:
        /*0a84*/ 	.byte	0x03, 0x19
        /*0a86*/ 	.short	0x0800


	//----- nvinfo : EIATTR_PARAM_CBANK
	.align		4
        /*0a88*/ 	.byte	0x04, 0x0a
        /*0a8a*/ 	.short	(.L_55 - .L_54)
	.align		4
.L_54:
        /*0a8c*/ 	.word	index@(.nv.constant0._ZN7cutlass13device_kernelINS_4gemm6kernel13GemmUniversalIN4cute5tupleIJiiiiEEENS1_10collective13CollectiveMmaINS1_35MainloopSm100TmaUmmaWarpSpecializedILi5ELi2ELi2ENS5_IJNS4_1CILi2EEENSA_ILi1EEESC_EEEEENS5_IJNSA_ILi256EEESF_NSA_ILi64EEEEEENS_10bfloat16_tENS5_IJlSC_lEEESI_SJ_NS4_8TiledMMAINS4_8MMA_AtomIJNS4_26SM100_MMA_F16BF16_2x1SM_SSISI_SI_fLi256ELi256ELNS4_4UMMA5MajorE0ELSO_0ELNSN_7ScaleInE0ELSP_0EEEEEENS4_6LayoutINS5_IJSC_SC_SC_EEENS5_IJNSA_ILi0EEESU_SU_EEEEENS5_IJNS4_10UnderscoreESX_SX_EEEEENS4_18SM100_TMA_2SM_LOADENS4_14ComposedLayoutINS4_7SwizzleILi3ELi4ELi3EEENS4_18smem_ptr_flag_bitsILi16EEENSS_INS5_IJNSA_ILi8EEESG_EEENS5_IJSG_SC_EEEEEEEvNS4_8identityES10_S1A_vS1B_EENS_8epilogue10collective18CollectiveEpilogueINS1D_23Sm100TmaWarpSpecializedILi4ELi2ELi64ELb1ELb0EEEJNS5_IJNSA_ILi128EEESF_SG_EEENS5_IJNSS_IS1I_SC_EENSS_ISG_SC_EEEEESI_SJ_SI_SJ_NS1D_6fusion15FusionCallbacksIS1H_NS1N_17LinCombPerRowBiasISI_fSI_SI_fLi8ELNS_15FloatRoundStyleE2EEES1J_S1M_JEEENS4_5SM1004TMEM4LOAD26SM100_TMEM_LOAD_32dp32b64xENS4_13SM90_TMA_LOADES1A_NS4_39AutoVectorizingCopyWithAssumedAlignmentILi128EEENS4_14SM90_TMA_STOREES1A_S1Z_S1Z_EEEvvEEEEvNT_6ParamsE)
        /*0a90*/ 	.short	0x0380
        /*0a92*/ 	.short	0x0800


	//----- nvinfo : EIATTR_SW_WAR
	.align		4
.L_55:
        /*0a94*/ 	.byte	0x04, 0x36
        /*0a96*/ 	.short	(.L_57 - .L_56)
.L_56:
        /*0a98*/ 	.word	0x00000008
.L_57:


//--------------------- .nv.callgraph             --------------------------
	.section	.nv.callgraph,"",@"SHT_CUDA_CALLGRAPH"
	.align	4
	.sectionentsize	8
	.align		4
        /*0000*/ 	.word	0x00000000
	.align		4
        /*0004*/ 	.word	0xffffffff
	.align		4
        /*0008*/ 	.word	index@(_ZN7cutlass13device_kernelINS_4gemm6kernel13GemmUniversalIN4cute5tupleIJiiiiEEENS1_10collective13CollectiveMmaINS1_35MainloopSm100TmaUmmaWarpSpecializedILi5ELi2ELi2ENS5_IJNS4_1CILi2EEENSA_ILi1EEESC_EEEEENS5_IJNSA_ILi256EEESF_NSA_ILi64EEEEEENS_10bfloat16_tENS5_IJlSC_lEEESI_SJ_NS4_8TiledMMAINS4_8MMA_AtomIJNS4_26SM100_MMA_F16BF16_2x1SM_SSISI_SI_fLi256ELi256ELNS4_4UMMA5MajorE0ELSO_0ELNSN_7ScaleInE0ELSP_0EEEEEENS4_6LayoutINS5_IJSC_SC_SC_EEENS5_IJNSA_ILi0EEESU_SU_EEEEENS5_IJNS4_10UnderscoreESX_SX_EEEEENS4_18SM100_TMA_2SM_LOADENS4_14ComposedLayoutINS4_7SwizzleILi3ELi4ELi3EEENS4_18smem_ptr_flag_bitsILi16EEENSS_INS5_IJNSA_ILi8EEESG_EEENS5_IJSG_SC_EEEEEEEvNS4_8identityES10_S1A_vS1B_EENS_8epilogue10collective18CollectiveEpilogueINS1D_23Sm100TmaWarpSpecializedILi4ELi2ELi64ELb1ELb0EEEJNS5_IJNSA_ILi128EEESF_SG_EEENS5_IJNSS_IS1I_SC_EENSS_ISG_SC_EEEEESI_SJ_SI_SJ_NS1D_6fusion15FusionCallbacksIS1H_NS1N_17LinCombPerRowBiasISI_fSI_SI_fLi8ELNS_15FloatRoundStyleE2EEES1J_S1M_JEEENS4_5SM1004TMEM4LOAD26SM100_TMEM_LOAD_32dp32b64xENS4_13SM90_TMA_LOADES1A_NS4_39AutoVectorizingCopyWithAssumedAlignmentILi128EEENS4_14SM90_TMA_STOREES1A_S1Z_S1Z_EEEvvEEEEvNT_6ParamsE)
	.align		4
        /*000c*/ 	.word	index@(__assertfail)
	.align		4
        /*0010*/ 	.word	0x00000000
	.align		4
        /*0014*/ 	.word	0xfffffffe
	.align		4
        /*0018*/ 	.word	0x00000000
	.align		4
        /*001c*/ 	.word	0xfffffffd
	.align		4
        /*0020*/ 	.word	0x00000000
	.align		4
        /*0024*/ 	.word	0xfffffffc


//--------------------- .nv.constant4             --------------------------
	.section	.nv.constant4,"a",@progbits
	.align	8
	.align		8
.nv.constant4:
        /*0000*/ 	.dword	__assertfail
	.align		8
        /*0008*/ 	.dword	__unnamed_1
	.align		8
        /*0010*/ 	.dword	__unnamed_2
	.align		8
        /*0018*/ 	.dword	_ZN39_INTERNAL_7473fcd5_4_k_cu_9307423a_29464cuda3std3__45__cpo5beginE
	.align		8
        /*0020*/ 	.dword	_ZN39_INTERNAL_7473fcd5_4_k_cu_9307423a_29464cuda3std3__45__cpo3endE
	.align		8
        /*0028*/ 	.dword	_ZN39_INTERNAL_7473fcd5_4_k_cu_9307423a_29464cuda3std3__45__cpo6cbeginE
	.align		8
        /*0030*/ 	.dword	_ZN39_INTERNAL_7473fcd5_4_k_cu_9307423a_29464cuda3std3__45__cpo4cendE
	.align		8
        /*0038*/ 	.dword	_ZN39_INTERNAL_7473fcd5_4_k_cu_9307423a_29464cuda3std3__441_GLOBAL__N__7473fcd5_4_k_cu_9307423a_29466ignoreE
	.align		8
        /*0040*/ 	.dword	_ZN39_INTERNAL_7473fcd5_4_k_cu_9307423a_29464cuda3std3__419piecewise_constructE
	.align		8
        /*0048*/ 	.dword	_ZN39_INTERNAL_7473fcd5_4_k_cu_9307423a_29464cuda3std3__48in_placeE
	.align		8
        /*0050*/ 	.dword	_ZN39_INTERNAL_7473fcd5_4_k_cu_9307423a_29464cuda3std6ranges3__45__cpo4swapE
	.align		8
        /*0058*/ 	.dword	_ZN39_INTERNAL_7473fcd5_4_k_cu_9307423a_29464cuda3std6ranges3__45__cpo9iter_moveE
	.align		8
        /*0060*/ 	.dword	_ZN39_INTERNAL_7473fcd5_4_k_cu_9307423a_29464cute7productE
	.align		8
        /*0068*/ 	.dword	_ZN39_INTERNAL_7473fcd5_4_k_cu_9307423a_29464cute1_E
	.align		8
        /*0070*/ 	.dword	$str$25
	.align		8
        /*0078*/ 	.dword	$str$26
	.align		8
        /*0080*/ 	.dword	$str$27
	.align		8
        /*0088*/ 	.dword	$str$28


//--------------------- .text._ZN7cutlass13device_kernelINS_4gemm6kernel13GemmUniversalIN4cute5tupleIJiiiiEEENS1_10collective13CollectiveMmaINS1_35MainloopSm100TmaUmmaWarpSpecializedILi5ELi2ELi2ENS5_IJNS4_1CILi2EEENSA_ILi1EEESC_EEEEENS5_IJNSA_ILi256EEESF_NSA_ILi64EEEEEENS_10bfloat16_tENS5_IJlSC_lEEESI_SJ_NS4_8TiledMMAINS4_8MMA_AtomIJNS4_26SM100_MMA_F16BF16_2x1SM_SSISI_SI_fLi256ELi256ELNS4_4UMMA5MajorE0ELSO_0ELNSN_7ScaleInE0ELSP_0EEEEEENS4_6LayoutINS5_IJSC_SC_SC_EEENS5_IJNSA_ILi0EEESU_SU_EEEEENS5_IJNS4_10UnderscoreESX_SX_EEEEENS4_18SM100_TMA_2SM_LOADENS4_14ComposedLayoutINS4_7SwizzleILi3ELi4ELi3EEENS4_18smem_ptr_flag_bitsILi16EEENSS_INS5_IJNSA_ILi8EEESG_EEENS5_IJSG_SC_EEEEEEEvNS4_8identityES10_S1A_vS1B_EENS_8epilogue10collective18CollectiveEpilogueINS1D_23Sm100TmaWarpSpecializedILi4ELi2ELi64ELb1ELb0EEEJNS5_IJNSA_ILi128EEESF_SG_EEENS5_IJNSS_IS1I_SC_EENSS_ISG_SC_EEEEESI_SJ_SI_SJ_NS1D_6fusion15FusionCallbacksIS1H_NS1N_17LinCombPerRowBiasISI_fSI_SI_fLi8ELNS_15FloatRoundStyleE2EEES1J_S1M_JEEENS4_5SM1004TMEM4LOAD26SM100_TMEM_LOAD_32dp32b64xENS4_13SM90_TMA_LOADES1A_NS4_39AutoVectorizingCopyWithAssumedAlignmentILi128EEENS4_14SM90_TMA_STOREES1A_S1Z_S1Z_EEEvvEEEEvNT_6ParamsE --------------------------
	.section	.text._ZN7cutlass13device_kernelINS_4gemm6kernel13GemmUniversalIN4cute5tupleIJiiiiEEENS1_10collective13CollectiveMmaINS1_35MainloopSm100TmaUmmaWarpSpecializedILi5ELi2ELi2ENS5_IJNS4_1CILi2EEENSA_ILi1EEESC_EEEEENS5_IJNSA_ILi256EEESF_NSA_ILi64EEEEEENS_10bfloat16_tENS5_IJlSC_lEEESI_SJ_NS4_8TiledMMAINS4_8MMA_AtomIJNS4_26SM100_MMA_F16BF16_2x1SM_SSISI_SI_fLi256ELi256ELNS4_4UMMA5MajorE0ELSO_0ELNSN_7ScaleInE0ELSP_0EEEEEENS4_6LayoutINS5_IJSC_SC_SC_EEENS5_IJNSA_ILi0EEESU_SU_EEEEENS5_IJNS4_10UnderscoreESX_SX_EEEEENS4_18SM100_TMA_2SM_LOADENS4_14ComposedLayoutINS4_7SwizzleILi3ELi4ELi3EEENS4_18smem_ptr_flag_bitsILi16EEENSS_INS5_IJNSA_ILi8EEESG_EEENS5_IJSG_SC_EEEEEEEvNS4_8identityES10_S1A_vS1B_EENS_8epilogue10collective18CollectiveEpilogueINS1D_23Sm100TmaWarpSpecializedILi4ELi2ELi64ELb1ELb0EEEJNS5_IJNSA_ILi128EEESF_SG_EEENS5_IJNSS_IS1I_SC_EENSS_ISG_SC_EEEEESI_SJ_SI_SJ_NS1D_6fusion15FusionCallbacksIS1H_NS1N_17LinCombPerRowBiasISI_fSI_SI_fLi8ELNS_15FloatRoundStyleE2EEES1J_S1M_JEEENS4_5SM1004TMEM4LOAD26SM100_TMEM_LOAD_32dp32b64xENS4_13SM90_TMA_LOADES1A_NS4_39AutoVectorizingCopyWithAssumedAlignmentILi128EEENS4_14SM90_TMA_STOREES1A_S1Z_S1Z_EEEvvEEEEvNT_6ParamsE,"ax",@progbits
	.align	128
.text._ZN7cutlass13device_kernelINS_4gemm6kernel13GemmUniversalIN4cute5tupleIJiiiiEEENS1_10collective13CollectiveMmaINS1_35MainloopSm100TmaUmmaWarpSpecializedILi5ELi2ELi2ENS5_IJNS4_1CILi2EEENSA_ILi1EEESC_EEEEENS5_IJNSA_ILi256EEESF_NSA_ILi64EEEEEENS_10bfloat16_tENS5_IJlSC_lEEESI_SJ_NS4_8TiledMMAINS4_8MMA_AtomIJNS4_26SM100_MMA_F16BF16_2x1SM_SSISI_SI_fLi256ELi256ELNS4_4UMMA5MajorE0ELSO_0ELNSN_7ScaleInE0ELSP_0EEEEEENS4_6LayoutINS5_IJSC_SC_SC_EEENS5_IJNSA_ILi0EEESU_SU_EEEEENS5_IJNS4_10UnderscoreESX_SX_EEEEENS4_18SM100_TMA_2SM_LOADENS4_14ComposedLayoutINS4_7SwizzleILi3ELi4ELi3EEENS4_18smem_ptr_flag_bitsILi16EEENSS_INS5_IJNSA_ILi8EEESG_EEENS5_IJSG_SC_EEEEEEEvNS4_8identityES10_S1A_vS1B_EENS_8epilogue10collective18CollectiveEpilogueINS1D_23Sm100TmaWarpSpecializedILi4ELi2ELi64ELb1ELb0EEEJNS5_IJNSA_ILi128EEESF_SG_EEENS5_IJNSS_IS1I_SC_EENSS_ISG_SC_EEEEESI_SJ_SI_SJ_NS1D_6fusion15FusionCallbacksIS1H_NS1N_17LinCombPerRowBiasISI_fSI_SI_fLi8ELNS_15FloatRoundStyleE2EEES1J_S1M_JEEENS4_5SM1004TMEM4LOAD26SM100_TMEM_LOAD_32dp32b64xENS4_13SM90_TMA_LOADES1A_NS4_39AutoVectorizingCopyWithAssumedAlignmentILi128EEENS4_14SM90_TMA_STOREES1A_S1Z_S1Z_EEEvvEEEEvNT_6ParamsE:
        .type           _ZN7cutlass13device_kernelINS_4gemm6kernel13GemmUniversalIN4cute5tupleIJiiiiEEENS1_10collective13CollectiveMmaINS1_35MainloopSm100TmaUmmaWarpSpecializedILi5ELi2ELi2ENS5_IJNS4_1CILi2EEENSA_ILi1EEESC_EEEEENS5_IJNSA_ILi256EEESF_NSA_ILi64EEEEEENS_10bfloat16_tENS5_IJlSC_lEEESI_SJ_NS4_8TiledMMAINS4_8MMA_AtomIJNS4_26SM100_MMA_F16BF16_2x1SM_SSISI_SI_fLi256ELi256ELNS4_4UMMA5MajorE0ELSO_0ELNSN_7ScaleInE0ELSP_0EEEEEENS4_6LayoutINS5_IJSC_SC_SC_EEENS5_IJNSA_ILi0EEESU_SU_EEEEENS5_IJNS4_10UnderscoreESX_SX_EEEEENS4_18SM100_TMA_2SM_LOADENS4_14ComposedLayoutINS4_7SwizzleILi3ELi4ELi3EEENS4_18smem_ptr_flag_bitsILi16EEENSS_INS5_IJNSA_ILi8EEESG_EEENS5_IJSG_SC_EEEEEEEvNS4_8identityES10_S1A_vS1B_EENS_8epilogue10collective18CollectiveEpilogueINS1D_23Sm100TmaWarpSpecializedILi4ELi2ELi64ELb1ELb0EEEJNS5_IJNSA_ILi128EEESF_SG_EEENS5_IJNSS_IS1I_SC_EENSS_ISG_SC_EEEEESI_SJ_SI_SJ_NS1D_6fusion15FusionCallbacksIS1H_NS1N_17LinCombPerRowBiasISI_fSI_SI_fLi8ELNS_15FloatRoundStyleE2EEES1J_S1M_JEEENS4_5SM1004TMEM4LOAD26SM100_TMEM_LOAD_32dp32b64xENS4_13SM90_TMA_LOADES1A_NS4_39AutoVectorizingCopyWithAssumedAlignmentILi128EEENS4_14SM90_TMA_STOREES1A_S1Z_S1Z_EEEvvEEEEvNT_6ParamsE,@function
        .size           _ZN7cutlass13device_kernelINS_4gemm6kernel13GemmUniversalIN4cute5tupleIJiiiiEEENS1_10collective13CollectiveMmaINS1_35MainloopSm100TmaUmmaWarpSpecializedILi5ELi2ELi2ENS5_IJNS4_1CILi2EEENSA_ILi1EEESC_EEEEENS5_IJNSA_ILi256EEESF_NSA_ILi64EEEEEENS_10bfloat16_tENS5_IJlSC_lEEESI_SJ_NS4_8TiledMMAINS4_8MMA_AtomIJNS4_26SM100_MMA_F16BF16_2x1SM_SSISI_SI_fLi256ELi256ELNS4_4UMMA5MajorE0ELSO_0ELNSN_7ScaleInE0ELSP_0EEEEEENS4_6LayoutINS5_IJSC_SC_SC_EEENS5_IJNSA_ILi0EEESU_SU_EEEEENS5_IJNS4_10UnderscoreESX_SX_EEEEENS4_18SM100_TMA_2SM_LOADENS4_14ComposedLayoutINS4_7SwizzleILi3ELi4ELi3EEENS4_18smem_ptr_flag_bitsILi16EEENSS_INS5_IJNSA_ILi8EEESG_EEENS5_IJSG_SC_EEEEEEEvNS4_8identityES10_S1A_vS1B_EENS_8epilogue10collective18CollectiveEpilogueINS1D_23Sm100TmaWarpSpecializedILi4ELi2ELi64ELb1ELb0EEEJNS5_IJNSA_ILi128EEESF_SG_EEENS5_IJNSS_IS1I_SC_EENSS_ISG_SC_EEEEESI_SJ_SI_SJ_NS1D_6fusion15FusionCallbacksIS1H_NS1N_17LinCombPerRowBiasISI_fSI_SI_fLi8ELNS_15FloatRoundStyleE2EEES1J_S1M_JEEENS4_5SM1004TMEM4LOAD26SM100_TMEM_LOAD_32dp32b64xENS4_13SM90_TMA_LOADES1A_NS4_39AutoVectorizingCopyWithAssumedAlignmentILi128EEENS4_14SM90_TMA_STOREES1A_S1Z_S1Z_EEEvvEEEEvNT_6ParamsE,(.L_x_195 - _ZN7cutlass13device_kernelINS_4gemm6kernel13GemmUniversalIN4cute5tupleIJiiiiEEENS1_10collective13CollectiveMmaINS1_35MainloopSm100TmaUmmaWarpSpecializedILi5ELi2ELi2ENS5_IJNS4_1CILi2EEENSA_ILi1EEESC_EEEEENS5_IJNSA_ILi256EEESF_NSA_ILi64EEEEEENS_10bfloat16_tENS5_IJlSC_lEEESI_SJ_NS4_8TiledMMAINS4_8MMA_AtomIJNS4_26SM100_MMA_F16BF16_2x1SM_SSISI_SI_fLi256ELi256ELNS4_4UMMA5MajorE0ELSO_0ELNSN_7ScaleInE0ELSP_0EEEEEENS4_6LayoutINS5_IJSC_SC_SC_EEENS5_IJNSA_ILi0EEESU_SU_EEEEENS5_IJNS4_10UnderscoreESX_SX_EEEEENS4_18SM100_TMA_2SM_LOADENS4_14ComposedLayoutINS4_7SwizzleILi3ELi4ELi3EEENS4_18smem_ptr_flag_bitsILi16EEENSS_INS5_IJNSA_ILi8EEESG_EEENS5_IJSG_SC_EEEEEEEvNS4_8identityES10_S1A_vS1B_EENS_8epilogue10collective18CollectiveEpilogueINS1D_23Sm100TmaWarpSpecializedILi4ELi2ELi64ELb1ELb0EEEJNS5_IJNSA_ILi128EEESF_SG_EEENS5_IJNSS_IS1I_SC_EENSS_ISG_SC_EEEEESI_SJ_SI_SJ_NS1D_6fusion15FusionCallbacksIS1H_NS1N_17LinCombPerRowBiasISI_fSI_SI_fLi8ELNS_15FloatRoundStyleE2EEES1J_S1M_JEEENS4_5SM1004TMEM4LOAD26SM100_TMEM_LOAD_32dp32b64xENS4_13SM90_TMA_LOADES1A_NS4_39AutoVectorizingCopyWithAssumedAlignmentILi128EEENS4_14SM90_TMA_STOREES1A_S1Z_S1Z_EEEvvEEEEvNT_6ParamsE)
        .other          _ZN7cutlass13device_kernelINS_4gemm6kernel13GemmUniversalIN4cute5tupleIJiiiiEEENS1_10collective13CollectiveMmaINS1_35MainloopSm100TmaUmmaWarpSpecializedILi5ELi2ELi2ENS5_IJNS4_1CILi2EEENSA_ILi1EEESC_EEEEENS5_IJNSA_ILi256EEESF_NSA_ILi64EEEEEENS_10bfloat16_tENS5_IJlSC_lEEESI_SJ_NS4_8TiledMMAINS4_8MMA_AtomIJNS4_26SM100_MMA_F16BF16_2x1SM_SSISI_SI_fLi256ELi256ELNS4_4UMMA5MajorE0ELSO_0ELNSN_7ScaleInE0ELSP_0EEEEEENS4_6LayoutINS5_IJSC_SC_SC_EEENS5_IJNSA_ILi0EEESU_SU_EEEEENS5_IJNS4_10UnderscoreESX_SX_EEEEENS4_18SM100_TMA_2SM_LOADENS4_14ComposedLayoutINS4_7SwizzleILi3ELi4ELi3EEENS4_18smem_ptr_flag_bitsILi16EEENSS_INS5_IJNSA_ILi8EEESG_EEENS5_IJSG_SC_EEEEEEEvNS4_8identityES10_S1A_vS1B_EENS_8epilogue10collective18CollectiveEpilogueINS1D_23Sm100TmaWarpSpecializedILi4ELi2ELi64ELb1ELb0EEEJNS5_IJNSA_ILi128EEESF_SG_EEENS5_IJNSS_IS1I_SC_EENSS_ISG_SC_EEEEESI_SJ_SI_SJ_NS1D_6fusion15FusionCallbacksIS1H_NS1N_17LinCombPerRowBiasISI_fSI_SI_fLi8ELNS_15FloatRoundStyleE2EEES1J_S1M_JEEENS4_5SM1004TMEM4LOAD26SM100_TMEM_LOAD_32dp32b64xENS4_13SM90_TMA_LOADES1A_NS4_39AutoVectorizingCopyWithAssumedAlignmentILi128EEENS4_14SM90_TMA_STOREES1A_S1Z_S1Z_EEEvvEEEEvNT_6ParamsE,@"STO_CUDA_ENTRY STV_DEFAULT"
_ZN7cutlass13device_kernelINS_4gemm6kernel13GemmUniversalIN4cute5tupleIJiiiiEEENS1_10collective13CollectiveMmaINS1_35MainloopSm100TmaUmmaWarpSpecializedILi5ELi2ELi2ENS5_IJNS4_1CILi2EEENSA_ILi1EEESC_EEEEENS5_IJNSA_ILi256EEESF_NSA_ILi64EEEEEENS_10bfloat16_tENS5_IJlSC_lEEESI_SJ_NS4_8TiledMMAINS4_8MMA_AtomIJNS4_26SM100_MMA_F16BF16_2x1SM_SSISI_SI_fLi256ELi256ELNS4_4UMMA5MajorE0ELSO_0ELNSN_7ScaleInE0ELSP_0EEEEEENS4_6LayoutINS5_IJSC_SC_SC_EEENS5_IJNSA_ILi0EEESU_SU_EEEEENS5_IJNS4_10UnderscoreESX_SX_EEEEENS4_18SM100_TMA_2SM_LOADENS4_14ComposedLayoutINS4_7SwizzleILi3ELi4ELi3EEENS4_18smem_ptr_flag_bitsILi16EEENSS_INS5_IJNSA_ILi8EEESG_EEENS5_IJSG_SC_EEEEEEEvNS4_8identityES10_S1A_vS1B_EENS_8epilogue10collective18CollectiveEpilogueINS1D_23Sm100TmaWarpSpecializedILi4ELi2ELi64ELb1ELb0EEEJNS5_IJNSA_ILi128EEESF_SG_EEENS5_IJNSS_IS1I_SC_EENSS_ISG_SC_EEEEESI_SJ_SI_SJ_NS1D_6fusion15FusionCallbacksIS1H_NS1N_17LinCombPerRowBiasISI_fSI_SI_fLi8ELNS_15FloatRoundStyleE2EEES1J_S1M_JEEENS4_5SM1004TMEM4LOAD26SM100_TMEM_LOAD_32dp32b64xENS4_13SM90_TMA_LOADES1A_NS4_39AutoVectorizingCopyWithAssumedAlignmentILi128EEENS4_14SM90_TMA_STOREES1A_S1Z_S1Z_EEEvvEEEEvNT_6ParamsE:
[----:B------:R-:W1:Y:S01]  /*0000*/  LDC R1, c[0x0][0x37c] ;  /* 0x0000df00ff017b82 */ /* 0x000e620000000800 */
[----:B------:R-:W2:Y:S01]  /*0010*/  S2R R0, SR_TID.X ;  /* 0x0000000000007919 */ /* 0x000ea20000002100 */
[----:B------:R-:W3:Y:S06]  /*0020*/  LDCU.64 UR8, c[0x0][0x890] ;  /* 0x00011200ff0877ac */ /* 0x000eec0008000a00 */
[----:B------:R-:W4:Y:S01]  /*0030*/  S2UR UR37, SR_CgaCtaId ;  /* 0x00000000002579c3 */ /* 0x000f220000008800 */
[----:B------:R-:W-:Y:S01]  /*0040*/  PRMT R192, RZ, 0x7610, R192 ;  /* 0x00007610ffc07816 */ /* 0x000fe200000000c0 */
[----:B------:R-:W1:Y:S01]  /*0050*/  LDCU.64 UR46, c[0x0][0x358] ;  /* 0x00006b00ff2e77ac */ /* 0x000e620008000a00 */
[----:B------:R-:W-:-:S02]  /*0060*/  ELECT P0, URZ, PT ;  /* 0x0000000000ff782f */ /* 0x000fc40003800000 */
[----:B---3--:R-:W-:-:S04]  /*0070*/  ISETP.NE.U32.AND P1, PT, RZ, UR8, PT ;  /* 0x00000008ff007c0c */ /* 0x008fc8000bf25070 */
[----:B------:R-:W-:Y:S01]  /*0080*/  ISETP.NE.AND.EX P2, PT, RZ, UR9, PT, P1 ;  /* 0x00000009ff007c0c */ /* 0x000fe2000bf45310 */
[----:B----4-:R-:W-:Y:S02]  /*0090*/  ULOP3.LUT UR5, UR37, 0x1, URZ, 0xc0, !UPT ;  /* 0x0000000125057892 */ /* 0x010fe4000f8ec0ff */
[----:B------:R-:W-:Y:S01]  /*00a0*/  ULOP3.LUT UR4, UR37, 0x1, URZ, 0x3c, !UPT ;  /* 0x0000000125047892 */ /* 0x000fe2000f8e3cff */
[----:B--2---:R-:W-:-:S05]  /*00b0*/  SHF.R.U32.HI R199, RZ, 0x5, R0 ;  /* 0x00000005ffc77819 */ /* 0x004fca0000011600 */
[----:B------:R-:W2:Y:S02]  /*00c0*/  SHFL.IDX PT, R2, R199, RZ, 0x1f ;  /* 0x00001fffc7027589 */ /* 0x000ea400000e0000 */
[----:B--2---:R-:W-:Y:S02]  /*00d0*/  R2UR UR10, R2 ;  /* 0x00000000020a72ca */ /* 0x004fe400000e0000 */
[----:B-1----:R-:W-:Y:S05]  /*00e0*/  @P2 BRA `(.L_x_0) ;  /* 0x00000000002c2947 */ /* 0x002fea0003800000 */
[----:B------:R-:W1:Y:S02]  /*00f0*/  LDCU.64 UR6, c[0x0][0x888] ;  /* 0x00011100ff0677ac */ /* 0x000e640008000a00 */
[----:B-1----:R-:W-:-:S04]  /*0100*/  UISETP.NE.U32.AND UP0, UPT, UR6, URZ, UPT ;  /* 0x000000ff0600728c */ /* 0x002fc8000bf05070 */
[----:B------:R-:W-:-:S09]  /*0110*/  UISETP.NE.AND.EX UP0, UPT, UR7, URZ, UPT, UP0 ;  /* 0x000000ff0700728c */ /* 0x000fd2000bf05300 */
[----:B------:R-:W-:Y:S05]  /*0120*/  BRA.U !UP0, `(.L_x_1) ;  /* 0x0000000108107547 */ /* 0x000fea000b800000 */
[----:B------:R-:W1:Y:S02]  /*0130*/  LDC.64 R2, c[0x0][0x888] ;  /* 0x00022200ff027b82 */ /* 0x000e640000000a00 */
[----:B-1----:R1:W5:Y:S01]  /*0140*/  LDG.E R143, desc[UR46][R2.64] ;  /* 0x0000002e028f7981 */ /* 0x002362000c1e1900 */
[----:B------:R-:W-:Y:S01]  /*0150*/  HFMA2 R192, -RZ, RZ, 0, 5.9604644775390625e-08 ;  /* 0x00000001ffc07431 */ /* 0x000fe200000001ff */
[----:B------:R-:W-:Y:S05]  /*0160*/  BRA `(.L_x_0) ;  /* 0x00000000000c7947 */ /* 0x000fea0003800000 */
.L_x_1:
[----:B------:R-:W1:Y:S01]  /*0170*/  LDCU UR6, c[0x0][0x880] ;  /* 0x00011000ff0677ac */ /* 0x000e620008000800 */
[----:B------:R-:W-:Y:S01]  /*0180*/  HFMA2 R192, -RZ, RZ, 0, 5.9604644775390625e-08 ;  /* 0x00000001ffc07431 */ /* 0x000fe200000001ff */
[----:B-1----:R-:W-:-:S07]  /*0190*/  MOV R143, UR6 ;  /* 0x00000006008f7c02 */ /* 0x002fce0008000f00 */
.L_x_0:
[----:B------:R-:W2:Y:S02]  /*01a0*/  LDCU.64 UR6, c[0x0][0x8b0] ;  /* 0x00011600ff0677ac */ /* 0x000ea40008000a00 */
[----:B--2---:R-:W-:-:S04]  /*01b0*/  UISETP.NE.U32.AND UP0, UPT, UR6, URZ, UPT ;  /* 0x000000ff0600728c */ /* 0x004fc8000bf05070 */
[----:B------:R-:W-:-:S09]  /*01c0*/  UISETP.NE.AND.EX UP0, UPT, UR7, URZ, UPT, UP0 ;  /* 0x000000ff0700728c */ /* 0x000fd2000bf05300 */
[----:B------:R-:W-:Y:S05]  /*01d0*/  BRA.U UP0, `(.L_x_2) ;  /* 0x0000000100247547 */ /* 0x000fea000b800000 */
[----:B------:R-:W2:Y:S02]  /*01e0*/  LDCU.64 UR6, c[0x0][0x8a8] ;  /* 0x00011500ff0677ac */ /* 0x000ea40008000a00 */
[----:B--2---:R-:W-:-:S04]  /*01f0*/  UISETP.NE.U32.AND UP0, UPT, UR6, URZ, UPT ;  /* 0x000000ff0600728c */ /* 0x004fc8000bf05070 */
[----:B------:R-:W-:-:S09]  /*0200*/  UISETP.NE.AND.EX UP0, UPT, UR7, URZ, UPT, UP0 ;  /* 0x000000ff0700728c */ /* 0x000fd2000bf05300 */
[----:B------:R-:W-:Y:S05]  /*0210*/  BRA.U !UP0, `(.L_x_3) ;  /* 0x00000001080c7547 */ /* 0x000fea000b800000 */
[----:B-1----:R-:W1:Y:S02]  /*0220*/  LDC.64 R2, c[0x0][0x8a8] ;  /* 0x00022a00ff027b82 */ /* 0x002e640000000a00 */
[----:B-1----:R2:W5:Y:S01]  /*0230*/  LDG.E R141, desc[UR46][R2.64] ;  /* 0x0000002e028d7981 */ /* 0x002562000c1e1900 */
[----:B------:R-:W-:Y:S05]  /*0240*/  BRA `(.L_x_2) ;  /* 0x0000000000087947 */ /* 0x000fea0003800000 */
.L_x_3:
[----:B------:R-:W2:Y:S02]  /*0250*/  LDCU UR6, c[0x0][0x8a0] ;  /* 0x00011400ff0677ac */ /* 0x000ea40008000800 */
[----:B--2---:R-:W-:Y:S02]  /*0260*/  MOV R141, UR6 ;  /* 0x00000006008d7c02 */ /* 0x004fe40008000f00 */
.L_x_2:
[----:B-12---:R-:W-:Y:S01]  /*0270*/  IMAD.U32 R2, RZ, RZ, UR10 ;  /* 0x0000000aff027e24 */ /* 0x006fe2000f8e00ff */
[----:B------:R-:W-:Y:S04]  /*0280*/  BSSY.RECONVERGENT B0, `(.L_x_4) ;  /* 0x000000c000007945 */ /* 0x000fe80003800200 */
[C---:B------:R-:W-:Y:S02]  /*0290*/  ISETP.NE.OR P3, PT, R2.reuse, 0x1, !P0 ;  /* 0x000000010200780c */ /* 0x040fe40004765670 */
[----:B------:R-:W-:-:S11]  /*02a0*/  ISETP.NE.OR P2, PT, R2, 0x3, !P0 ;  /* 0x000000030200780c */ /* 0x000fd60004745670 */
[----:B------:R-:W-:Y:S05]  /*02b0*/  @P3 BRA `(.L_x_5) ;  /* 0x0000000000203947 */ /* 0x000fea0003800000 */
[----:B------:R-:W1:Y:S02]  /*02c0*/  LDCU.64 UR6, c[0x0][0x348] ;  /* 0x00006900ff0677ac */ /* 0x000e640008000a00 */
[----:B-1----:R-:W-:Y:S02]  /*02d0*/  UIADD3 UR12, UP1, UPT, UR6, 0x80, URZ ;  /* 0x00000080060c7890 */ /* 0x002fe4000ff3e0ff */
[----:B------:R-:W-:Y:S02]  /*02e0*/  UIADD3 UR6, UP0, UPT, UR6, 0x180, URZ ;  /* 0x0000018006067890 */ /* 0x000fe4000ff1e0ff */
[----:B------:R-:W-:Y:S02]  /*02f0*/  UIADD3.X UR13, UPT, UPT, URZ, UR7, URZ, UP1, !UPT ;  /* 0x00000007ff0d7290 */ /* 0x000fe40008ffe4ff */
[----:B------:R-:W-:-:S07]  /*0300*/  UIADD3.X UR7, UPT, UPT, URZ, UR7, URZ, UP0, !UPT ;  /* 0x00000007ff077290 */ /* 0x000fce00087fe4ff */
[----:B------:R1:W-:Y:S02]  /*0310*/  UTMACCTL.PF [UR12] ;  /* 0x000000000c0079b9 */ /* 0x0003e40008040000 */
[----:B------:R1:W-:Y:S02]  /*0320*/  UTMACCTL.PF [UR6] ;  /* 0x00000000060079b9 */ /* 0x0003e40008040000 */
[----:B-1----:R-:W-:Y:S01]  /*0330*/  NOP ;  /* 0x0000000000007918 */ /* 0x002fe20000000000 */
.L_x_5:
[----:B------:R-:W-:Y:S05]  /*0340*/  BSYNC.RECONVERGENT B0 ;  /* 0x0000000000007941 */ /* 0x000fea0003800200 */
.L_x_4:
[----:B------:R-:W-:Y:S04]  /*0350*/  BSSY.RECONVERGENT B0, `(.L_x_6) ;  /* 0x000000a000007945 */ /* 0x000fe80003800200 */
        /* <DEDUP_REMOVED lines=9> */
.L_x_7:
[----:B------:R-:W-:Y:S05]  /*03f0*/  BSYNC.RECONVERGENT B0 ;  /* 0x0000000000007941 */ /* 0x000fea0003800200 */
.L_x_6:
[----:B------:R-:W1:Y:S01]  /*0400*/  LDCU.64 UR6, c[0x0][0x888] ;  /* 0x00011100ff0677ac */ /* 0x000e620008000a00 */
[----:B------:R-:W-:Y:S01]  /*0410*/  ISETP.NE.AND.EX P1, PT, RZ, UR9, PT, P1 ;  /* 0x00000009ff007c0c */ /* 0x000fe2000bf25310 */
[----:B------:R-:W-:Y:S02]  /*0420*/  UPLOP3.LUT UP5, UPT, UPT, UPT, UPT, 0x80, 0x8 ;  /* 0x000000000008789c */ /* 0x000fe40003faf070 */
[----:B-1----:R-:W-:-:S04]  /*0430*/  UISETP.NE.U32.AND UP0, UPT, UR6, URZ, UPT ;  /* 0x000000ff0600728c */ /* 0x002fc8000bf05070 */
[----:B------:R-:W-:-:S06]  /*0440*/  UISETP.NE.AND.EX UP0, UPT, UR7, URZ, UPT, UP0 ;  /* 0x000000ff0700728c */ /* 0x000fcc000bf05300 */
[----:B------:R-:W-:-:S13]  /*0450*/  PLOP3.LUT P2, PT, PT, PT, UP0, 0x80, 0x8 ;  /* 0x000000000008781c */ /* 0x000fda0003f4f008 */
[----:B------:R-:W-:Y:S05]  /*0460*/  @P2 BRA P1, `(.L_x_8) ;  /* 0x0000000000202947 */ /* 0x000fea0000800000 */
[----:B------:R-:W-:Y:S01]  /*0470*/  UISETP.NE.U32.AND UP2, UPT, UR8, URZ, UPT ;  /* 0x000000ff0800728c */ /* 0x000fe2000bf45070 */
[----:B-----5:R-:W-:Y:S01]  /*0480*/  FSETP.NEU.AND P1, PT, R143, RZ, PT ;  /* 0x000000ff8f00720b */ /* 0x020fe20003f2d000 */
[----:B------:R-:W-:Y:S02]  /*0490*/  USEL UR6, URZ, 0xffffffff, UP0 ;  /* 0xffffffffff067887 */ /* 0x000fe40008000000 */
[----:B------:R-:W-:-:S10]  /*04a0*/  UISETP.NE.AND.EX UP2, UPT, UR9, URZ, UPT, UP2 ;  /* 0x000000ff0900728c */ /* 0x000fd4000bf45320 */
[----:B------:R-:W-:Y:S01]  /*04b0*/  VOTEU.ANY UP1, P1 ;  /* 0x0000000000ff7886 */ /* 0x000fe20000820100 */
[----:B------:R-:W-:-:S04]  /*04c0*/  @!UP2 USEL UR6, URZ, 0xffffffff, UP1 ;  /* 0xffffffffff06a887 */ /* 0x000fc80008800000 */
[----:B------:R-:W-:-:S04]  /*04d0*/  ULOP3.LUT UR6, UR6, 0x1, URZ, 0xc0, !UPT ;  /* 0x0000000106067892 */ /* 0x000fc8000f8ec0ff */
[----:B------:R-:W-:-:S11]  /*04e0*/  UISETP.NE.U32.AND UP5, UPT, UR6, 0x1, UPT ;  /* 0x000000010600788c */ /* 0x000fd6000bfa5070 */
.L_x_8:
[----:B------:R-:W1:Y:S01]  /*04f0*/  SHFL.IDX PT, R2, R199, RZ, 0x1f ;  /* 0x00001fffc7027589 */ /* 0x000e6200000e0000 */
[----:B------:R-:W-:-:S04]  /*0500*/  UISETP.NE.AND UP1, UPT, UR10, 0x2, UPT ;  /* 0x000000020a00788c */ /* 0x000fc8000bf25270 */
[----:B------:R-:W-:Y:S02]  /*0510*/  UISETP.EQ.AND UP2, UPT, UR5, URZ, !UP1 ;  /* 0x000000ff0500728c */ /* 0x000fe4000cf42270 */
[----:B------:R-:W-:-:S04]  /*0520*/  USEL UR7, URZ, 0x1, UP1 ;  /* 0x00000001ff077887 */ /* 0x000fc80008800000 */
[----:B------:R-:W-:Y:S02]  /*0530*/  PLOP3.LUT P5, PT, P0, PT, UP2, 0x80, 0x8 ;  /* 0x000000000008781c */ /* 0x000fe400007af028 */
[----:B-1----:R-:W-:-:S13]  /*0540*/  ISETP.NE.AND P1, PT, R2, RZ, PT ;  /* 0x000000ff0200720c */ /* 0x002fda0003f25270 */
[----:B------:R-:W-:Y:S05]  /*0550*/  @P1 BRA `(.L_x_9) ;  /* 0x00000000004c1947 */ /* 0x000fea0003800000 */
[----:B------:R-:W-:Y:S01]  /*0560*/  UMOV UR8, 0x400 ;  /* 0x0000040000087882 */ /* 0x000fe20000000000 */
[----:B------:R-:W-:Y:S01]  /*0570*/  UMOV UR6, 0x1 ;  /* 0x0000000100067882 */ /* 0x000fe20000000000 */
[----:B------:R-:W-:Y:S02]  /*0580*/  ULEA UR8, UR37, UR8, 0x18 ;  /* 0x0000000825087291 */ /* 0x000fe4000f8ec0ff */
[----:B------:R-:W-:-:S04]  /*0590*/  UIADD3 UR12, UPT, UPT, -UR6, 0x100000, URZ ;  /* 0x00100000060c7890 */ /* 0x000fc8000fffe1ff */
[----:B------:R-:W-:Y:S02]  /*05a0*/  USHF.L.U32 UR13, UR12, 0xb, URZ ;  /* 0x0000000b0c0d7899 */ /* 0x000fe400080006ff */
[----:B------:R-:W-:Y:S01]  /*05b0*/  USHF.L.U32 UR12, UR12, 0x1, URZ ;  /* 0x000000010c0c7899 */ /* 0x000fe200080006ff */
[----:B------:R-:W-:Y:S01]  /*05c0*/  ELECT P1, URZ, PT ;  /* 0x0000000000ff782f */ /* 0x000fe20003820000 */
[----:B------:R-:W1:Y:S10]  /*05d0*/  FENCE.VIEW.ASYNC.S ;  /* 0x00000000000073c6 */ /* 0x000e740000000000 */
[----:B-1----:R1:W2:Y:S01]  /*05e0*/  SYNCS.EXCH.64 URZ, [UR8], UR12 ;  /* 0x0000000c08ff75b2 */ /* 0x0022a20008000100 */
[----:B------:R1:W3:Y:S01]  /*05f0*/  SYNCS.EXCH.64 URZ, [UR8+0x28], UR12 ;  /* 0x0000280c08ff75b2 */ /* 0x0002e20008000100 */
[----:B------:R1:W4:Y:S01]  /*0600*/  SYNCS.EXCH.64 URZ, [UR8+0x8], UR12 ;  /* 0x0000080c08ff75b2 */ /* 0x0003220008000100 */
[----:B------:R1:W1:Y:S01]  /*0610*/  SYNCS.EXCH.64 URZ, [UR8+0x30], UR12 ;  /* 0x0000300c08ff75b2 */ /* 0x0002620008000100 */
[----:B------:R1:W1:Y:S01]  /*0620*/  SYNCS.EXCH.64 URZ, [UR8+0x10], UR12 ;  /* 0x0000100c08ff75b2 */ /* 0x0002620008000100 */
[----:B------:R1:W1:Y:S01]  /*0630*/  SYNCS.EXCH.64 URZ, [UR8+0x38], UR12 ;  /* 0x0000380c08ff75b2 */ /* 0x0002620008000100 */
[----:B------:R1:W1:Y:S01]  /*0640*/  SYNCS.EXCH.64 URZ, [UR8+0x18], UR12 ;  /* 0x0000180c08ff75b2 */ /* 0x0002620008000100 */
[----:B------:R1:W1:Y:S01]  /*0650*/  SYNCS.EXCH.64 URZ, [UR8+0x40], UR12 ;  /* 0x0000400c08ff75b2 */ /* 0x0002620008000100 */
[----:B------:R1:W1:Y:S01]  /*0660*/  SYNCS.EXCH.64 URZ, [UR8+0x20], UR12 ;  /* 0x0000200c08ff75b2 */ /* 0x0002620008000100 */
[----:B------:R1:W1:Y:S01]  /*0670*/  SYNCS.EXCH.64 URZ, [UR8+0x48], UR12 ;  /* 0x0000480c08ff75b2 */ /* 0x0002620008000100 */
[----:B------:R-:W-:Y:S01]  /*0680*/  NOP ;  /* 0x0000000000007918 */ /* 0x000fe20000000000 */
.L_x_9:
[----:B------:R-:W2:Y:S01]  /*0690*/  SHFL.IDX PT, R2, R199, RZ, 0x1f ;  /* 0x00001fffc7027589 */ /* 0x000ea200000e0000 */
[----:B------:R-:W-:Y:S01]  /*06a0*/  NOP ;  /* 0x0000000000007918 */ /* 0x000fe20000000000 */
[----:B--2---:R-:W-:-:S13]  /*06b0*/  ISETP.NE.AND P1, PT, R2, 0x1, PT ;  /* 0x000000010200780c */ /* 0x004fda0003f25270 */
[----:B------:R-:W-:Y:S05]  /*06c0*/  @P1 BRA `(.L_x_10) ;  /* 0x0000000000541947 */ /* 0x000fea0003800000 */
[----:B------:R-:W-:Y:S01]  /*06d0*/  UMOV UR9, 0x400 ;  /* 0x0000040000097882 */ /* 0x000fe20000000000 */
[----:B-1----:R-:W-:Y:S01]  /*06e0*/  UMOV UR8, 0x20 ;  /* 0x0000002000087882 */ /* 0x002fe20000000000 */
[----:B------:R-:W-:Y:S01]  /*06f0*/  UMOV UR6, 0x80 ;  /* 0x0000008000067882 */ /* 0x000fe20000000000 */
[----:B------:R-:W-:Y:S02]  /*0700*/  ULEA UR9, UR37, UR9, 0x18 ;  /* 0x0000000925097291 */ /* 0x000fe4000f8ec0ff */
[----:B------:R-:W-:-:S04]  /*0710*/  UIADD3 UR12, UPT, UPT, -UR8, 0x100000, URZ ;  /* 0x00100000080c7890 */ /* 0x000fc8000fffe1ff */
[----:B------:R-:W-:Y:S02]  /*0720*/  USHF.L.U32 UR13, UR12, 0xb, URZ ;  /* 0x0000000b0c0d7899 */ /* 0x000fe400080006ff */
[----:B------:R-:W-:Y:S02]  /*0730*/  USHF.L.U32 UR12, UR12, 0x1, URZ ;  /* 0x000000010c0c7899 */ /* 0x000fe400080006ff */
[----:B------:R-:W-:-:S04]  /*0740*/  UIADD3 UR14, UPT, UPT, -UR6, 0x100000, URZ ;  /* 0x00100000060e7890 */ /* 0x000fc8000fffe1ff */
[----:B------:R-:W-:Y:S02]  /*0750*/  USHF.L.U32 UR15, UR14, 0xb, URZ ;  /* 0x0000000b0e0f7899 */ /* 0x000fe400080006ff */
[----:B------:R-:W-:Y:S01]  /*0760*/  USHF.L.U32 UR14, UR14, 0x1, URZ ;  /* 0x000000010e0e7899 */ /* 0x000fe200080006ff */
[----:B------:R-:W-:Y:S01]  /*0770*/  ELECT P1, URZ, PT ;  /* 0x0000000000ff782f */ /* 0x000fe20003820000 */
[----:B------:R-:W1:Y:S02]  /*0780*/  FENCE.VIEW.ASYNC.S ;  /* 0x00000000000073c6 */ /* 0x000e640000000000 */
[----:B-1----:R2:W1:Y:S08]  /*0790*/  SYNCS.EXCH.64 URZ, [UR9+0x50], UR12 ;  /* 0x0000500c09ff75b2 */ /* 0x0024700008000100 */
[----:B------:R2:W1:Y:S01]  /*07a0*/  SYNCS.EXCH.64 URZ, [UR9+0x70], UR14 ;  /* 0x0000700e09ff75b2 */ /* 0x0004620008000100 */
[----:B------:R2:W1:Y:S01]  /*07b0*/  SYNCS.EXCH.64 URZ, [UR9+0x58], UR12 ;  /* 0x0000580c09ff75b2 */ /* 0x0004620008000100 */
[----:B------:R2:W1:Y:S01]  /*07c0*/  SYNCS.EXCH.64 URZ, [UR9+0x78], UR14 ;  /* 0x0000780e09ff75b2 */ /* 0x0004620008000100 */
[----:B------:R2:W1:Y:S01]  /*07d0*/  SYNCS.EXCH.64 URZ, [UR9+0x60], UR12 ;  /* 0x0000600c09ff75b2 */ /* 0x0004620008000100 */
[----:B------:R2:W1:Y:S01]  /*07e0*/  SYNCS.EXCH.64 URZ, [UR9+0x80], UR14 ;  /* 0x0000800e09ff75b2 */ /* 0x0004620008000100 */
[----:B------:R2:W1:Y:S01]  /*07f0*/  SYNCS.EXCH.64 URZ, [UR9+0x68], UR12 ;  /* 0x0000680c09ff75b2 */ /* 0x0004620008000100 */
[----:B------:R2:W1:Y:S02]  /*0800*/  SYNCS.EXCH.64 URZ, [UR9+0x88], UR14 ;  /* 0x0000880e09ff75b2 */ /* 0x0004640008000100 */
[----:B--2---:R-:W-:Y:S01]  /*0810*/  NOP ;  /* 0x0000000000007918 */ /* 0x004fe20000000000 */
.L_x_10:
[----:B------:R-:W2:Y:S01]  /*0820*/  SHFL.IDX PT, R2, R199, RZ, 0x1f ;  /* 0x00001fffc7027589 */ /* 0x000ea200000e0000 */
[----:B------:R-:W-:Y:S01]  /*0830*/  NOP ;  /* 0x0000000000007918 */ /* 0x000fe20000000000 */
[----:B--2---:R-:W-:-:S13]  /*0840*/  ISETP.NE.AND P1, PT, R2, 0x3, PT ;  /* 0x000000030200780c */ /* 0x004fda0003f25270 */
[----:B------:R-:W-:Y:S05]  /*0850*/  @P1 BRA `(.L_x_11) ;  /* 0x00000000002c1947 */ /* 0x000fea0003800000 */
[----:B-1----:R-:W-:Y:S01]  /*0860*/  UMOV UR8, 0x400 ;  /* 0x0000040000087882 */ /* 0x002fe20000000000 */
[----:B------:R-:W-:Y:S01]  /*0870*/  UMOV UR6, 0x20 ;  /* 0x0000002000067882 */ /* 0x000fe20000000000 */
[----:B------:R-:W-:Y:S02]  /*0880*/  ULEA UR8, UR37, UR8, 0x18 ;  /* 0x0000000825087291 */ /* 0x000fe4000f8ec0ff */
[----:B------:R-:W-:-:S04]  /*0890*/  UIADD3 UR12, UPT, UPT, -UR6, 0x100000, URZ ;  /* 0x00100000060c7890 */ /* 0x000fc8000fffe1ff */
[----:B------:R-:W-:Y:S02]  /*08a0*/  USHF.L.U32 UR13, UR12, 0xb, URZ ;  /* 0x0000000b0c0d7899 */ /* 0x000fe400080006ff */
[----:B------:R-:W-:Y:S01]  /*08b0*/  USHF.L.U32 UR12, UR12, 0x1, URZ ;  /* 0x000000010c0c7899 */ /* 0x000fe200080006ff */
[----:B------:R-:W-:Y:S01]  /*08c0*/  ELECT P1, URZ, PT ;  /* 0x0000000000ff782f */ /* 0x000fe20003820000 */
[----:B------:R-:W1:Y:S10]  /*08d0*/  FENCE.VIEW.ASYNC.S ;  /* 0x00000000000073c6 */ /* 0x000e740000000000 */
[----:B-1----:R2:W1:Y:S01]  /*08e0*/  SYNCS.EXCH.64 URZ, [UR8+0x90], UR12 ;  /* 0x0000900c08ff75b2 */ /* 0x0024620008000100 */
[----:B------:R2:W1:Y:S02]  /*08f0*/  SYNCS.EXCH.64 URZ, [UR8+0x98], UR12 ;  /* 0x0000980c08ff75b2 */ /* 0x0004640008000100 */
[----:B--2---:R-:W-:Y:S01]  /*0900*/  NOP ;  /* 0x0000000000007918 */ /* 0x004fe20000000000 */
.L_x_11:
[----:B------:R-:W2:Y:S01]  /*0910*/  SHFL.IDX PT, R2, R199, RZ, 0x1f ;  /* 0x00001fffc7027589 */ /* 0x000ea200000e0000 */
[----:B------:R-:W-:Y:S01]  /*0920*/  NOP ;  /* 0x0000000000007918 */ /* 0x000fe20000000000 */
[----:B--2---:R-:W-:-:S13]  /*0930*/  ISETP.NE.AND P1, PT, R2, 0x4, PT ;  /* 0x000000040200780c */ /* 0x004fda0003f25270 */
[----:B------:R-:W-:Y:S05]  /*0940*/  @P1 BRA `(.L_x_12) ;  /* 0x0000000000481947 */ /* 0x000fea0003800000 */
[----:B------:R-:W-:Y:S01]  /*0950*/  UMOV UR9, 0x1e0 ;  /* 0x000001e000097882 */ /* 0x000fe20000000000 */
[----:B-1----:R-:W-:Y:S01]  /*0960*/  UMOV UR8, 0x400 ;  /* 0x0000040000087882 */ /* 0x002fe20000000000 */
[----:B------:R-:W-:Y:S01]  /*0970*/  USEL UR9, UR9, 0x1a0, UP5 ;  /* 0x000001a009097887 */ /* 0x000fe2000a800000 */
        /* <DEDUP_REMOVED lines=13> */
[----:B------:R2:W1:Y:S02]  /*0a50*/  SYNCS.EXCH.64 URZ, [UR8+0xb8], UR14 ;  /* 0x0000b80e08ff75b2 */ /* 0x0004640008000100 */
[----:B--2---:R-:W-:Y:S01]  /*0a60*/  NOP ;  /* 0x0000000000007918 */ /* 0x004fe20000000000 */
.L_x_12:
        /* <DEDUP_REMOVED lines=21> */
.L_x_13:
[----:B------:R-:W2:Y:S01]  /*0bc0*/  SHFL.IDX PT, R2, R199, RZ, 0x1f ;  /* 0x00001fffc7027589 */ /* 0x000ea200000e0000 */
[----:B------:R-:W-:Y:S01]  /*0bd0*/  ISETP.NE.OR P0, PT, RZ, UR10, !P0 ;  /* 0x0000000aff007c0c */ /* 0x000fe2000c705670 */
        /* <DEDUP_REMOVED lines=12> */
[----:B------:R2:W1:Y:S01]  /*0ca0*/  SYNCS.EXCH.64 URZ, [UR8+0xf0], UR12 ;  /* 0x0000f00c08ff75b2 */ /* 0x0004620008000100 */
[----:B------:R2:W1:Y:S01]  /*0cb0*/  SYNCS.EXCH.64 URZ, [UR8+0xe8], UR12 ;  /* 0x0000e80c08ff75b2 */ /* 0x0004620008000100 */
[----:B------:R2:W1:Y:S02]  /*0cc0*/  SYNCS.EXCH.64 URZ, [UR8+0xf8], UR12 ;  /* 0x0000f80c08ff75b2 */ /* 0x0004640008000100 */
[----:B--2---:R-:W-:Y:S01]  /*0cd0*/  NOP ;  /* 0x0000000000007918 */ /* 0x004fe20000000000 */
.L_x_14:
[----:B------:R-:W-:Y:S01]  /*0ce0*/  VOTEU.ALL UP1, P0 ;  /* 0x0000000000ff7886 */ /* 0x000fe20000020000 */
[----:B-1----:R-:W1:Y:S01]  /*0cf0*/  LDCU UR8, c[0x0][0x36c] ;  /* 0x00006d80ff0877ac */ /* 0x002e620008000800 */
[----:B------:R-:W-:Y:S01]  /*0d00*/  NOP ;  /* 0x0000000000007918 */ /* 0x000fe20000000000 */
[----:B------:R-:W-:Y:S01]  /*0d10*/  LOP3.LUT R3, R0, 0x1f, RZ, 0xc0, !PT ;  /* 0x0000001f00037812 */ /* 0x000fe200078ec0ff */
[----:B------:R-:W-:Y:S01]  /*0d20*/  UMOV UR12, 0x20 ;  /* 0x00000020000c7882 */ /* 0x000fe20000000000 */
[----:B------:R-:W-:Y:S01]  /*0d30*/  @!UP1 UMOV UR6, 0x400 ;  /* 0x0000040000069882 */ /* 0x000fe20000000000 */
[----:B------:R-:W-:-:S04]  /*0d40*/  @!UP1 UIADD3 UR12, UPT, UPT, -UR12, 0x100000, URZ ;  /* 0x001000000c0c9890 */ /* 0x000fc8000fffe1ff */
[----:B------:R-:W-:Y:S02]  /*0d50*/  @!UP1 USHF.L.U32 UR13, UR12, 0xb, URZ ;  /* 0x0000000b0c0d9899 */ /* 0x000fe400080006ff */
[----:B------:R-:W-:Y:S02]  /*0d60*/  @!UP1 USHF.L.U32 UR12, UR12, 0x1, URZ ;  /* 0x000000010c0c9899 */ /* 0x000fe400080006ff */
[----:B------:R-:W-:Y:S01]  /*0d70*/  @!UP1 ULEA UR6, UR37, UR6, 0x18 ;  /* 0x0000000625069291 */ /* 0x000fe2000f8ec0ff */
[----:B------:R-:W-:Y:S01]  /*0d80*/  VOTEU.ALL UP1, P0 ;  /* 0x0000000000ff7886 */ /* 0x000fe20000020000 */
[----:B------:R-:W-:Y:S01]  /*0d90*/  UISETP.NE.AND UP4, UPT, UR10, URZ, UPT ;  /* 0x000000ff0a00728c */ /* 0x000fe2000bf85270 */
[----:B------:R-:W2:Y:S09]  /*0da0*/  FENCE.VIEW.ASYNC.S ;  /* 0x00000000000073c6 */ /* 0x000eb20000000000 */
[----:B--2---:R2:W2:Y:S01]  /*0db0*/  @!UP1 SYNCS.EXCH.64 URZ, [UR6+0x100], UR12 ;  /* 0x0001000c06ff95b2 */ /* 0x0044a20008000100 */
[----:B-1----:R-:W-:-:S09]  /*0dc0*/  UISETP.EQ.U32.AND UP1, UPT, UR8, 0x1, UPT ;  /* 0x000000010800788c */ /* 0x002fd2000bf22070 */
[----:B------:R-:W-:Y:S05]  /*0dd0*/  BRA.U !UP1, `(.L_x_15) ;  /* 0x0000000109087547 */ /* 0x000fea000b800000 */
[----:B--234-:R-:W-:Y:S01]  /*0de0*/  UCGABAR_ARV ;  /* 0x00000000000079c7 */ /* 0x01cfe20008000000 */
[----:B------:R-:W-:Y:S05]  /*0df0*/  BRA `(.L_x_16) ;  /* 0x0000000000047947 */ /* 0x000fea0003800000 */
.L_x_15:
[----:B--234-:R-:W-:Y:S01]  /*0e00*/  NOP ;  /* 0x0000000000007918 */ /* 0x01cfe20000000000 */
.L_x_16:
[----:B------:R-:W1:Y:S01]  /*0e10*/  S2R R11, SR_CTAID.X ;  /* 0x00000000000b7919 */ /* 0x000e620000002500 */
[----:B------:R-:W-:-:S05]  /*0e20*/  CS2R.32 R193, SR_CgaSize ;  /* 0x0000000000c17805 */ /* 0x000fca0000008a00 */
[----:B------:R-:W-:-:S05]  /*0e30*/  IMAD R193, R193, -0xa0, RZ ;  /* 0xffffff60c1c17824 */ /* 0x000fca00078e02ff */
[----:B------:R-:W-:-:S14]  /*0e40*/  R2UR UR8, R193 ;  /* 0x00000000c10872ca */ /* 0x000fdc00000e0000 */
[----:B------:R-:W2:Y:S01]  /*0e50*/  LDCU UR8, c[0x0][UR8+0x2b0] ;  /* 0x00005600080877ac */ /* 0x000ea20008000800 */
[----:B------:R-:W-:-:S05]  /*0e60*/  CS2R.32 R5, SR_CgaSize ;  /* 0x0000000000057805 */ /* 0x000fca0000008a00 */
[----:B------:R-:W-:-:S06]  /*0e70*/  IMAD R5, R5, -0xa0, RZ ;  /* 0xffffff6005057824 */ /* 0x000fcc00078e02ff */
[----:B------:R-:W3:Y:S01]  /*0e80*/  LDC R5, c[0x0][R5+0x2a0] ;  /* 0x0000a80005057b82 */ /* 0x000ee20000000800 */
[----:B------:R-:W-:Y:S01]  /*0e90*/  PRMT R12, RZ, 0x7610, R12 ;  /* 0x00007610ff0c7816 */ /* 0x000fe2000000000c */
[----:B------:R-:W4:Y:S01]  /*0ea0*/  S2R R2, SR_CTAID.Y ;  /* 0x0000000000027919 */ /* 0x000f220000002600 */
[----:B------:R-:W-:-:S05]  /*0eb0*/  CS2R.32 R193, SR_CgaSize ;  /* 0x0000000000c17805 */ /* 0x000fca0000008a00 */
[----:B------:R-:W-:-:S05]  /*0ec0*/  IMAD R193, R193, -0xa0, RZ ;  /* 0xffffff60c1c17824 */ /* 0x000fca00078e02ff */
[----:B------:R-:W-:-:S14]  /*0ed0*/  R2UR UR6, R193 ;  /* 0x00000000c10672ca */ /* 0x000fdc00000e0000 */
[----:B------:R-:W3:Y:S01]  /*0ee0*/  LDCU UR6, c[0x0][UR6+0x2b4] ;  /* 0x00005680060677ac */ /* 0x000ee20008000800 */
[----:B------:R-:W-:Y:S01]  /*0ef0*/  PRMT R10, RZ, 0x7610, R10 ;  /* 0x00007610ff0a7816 */ /* 0x000fe2000000000a */
[----:B------:R-:W-:Y:S01]  /*0f00*/  UISETP.NE.AND UP2, UPT, UR10, 0x2, UPT ;  /* 0x000000020a00788c */ /* 0x000fe2000bf45270 */
[----:B------:R-:W2:Y:S01]  /*0f10*/  LDC R13, c[0x0][0xb24] ;  /* 0x0002c900ff0d7b82 */ /* 0x000ea20000000800 */
[----:B------:R-:W-:-:S05]  /*0f20*/  CS2R.32 R4, SR_CgaSize ;  /* 0x0000000000047805 */ /* 0x000fca0000008a00 */
[----:B------:R-:W-:-:S06]  /*0f30*/  IMAD R4, R4, -0xa0, RZ ;  /* 0xffffff6004047824 */ /* 0x000fcc00078e02ff */
[----:B------:R-:W3:Y:S08]  /*0f40*/  LDC R4, c[0x0][R4+0x2a4] ;  /* 0x0000a90004047b82 */ /* 0x000ef00000000800 */
[----:B------:R-:W3:Y:S01]  /*0f50*/  LDC R134, c[0x0][0xb24] ;  /* 0x0002c900ff867b82 */ /* 0x000ee20000000800 */
[----:B-1----:R-:W-:-:S07]  /*0f60*/  I2FP.F32.U32 R7, R11 ;  /* 0x0000000b00077245 */ /* 0x002fce0000201000 */
[----:B------:R-:W1:Y:S01]  /*0f70*/  S2UR UR44, SR_CTAID.Z ;  /* 0x00000000002c79c3 */ /* 0x000e620000002700 */
[----:B--2---:R-:W-:Y:S02]  /*0f80*/  ISETP.GE.AND P0, PT, R13, 0x1, PT ;  /* 0x000000010d00780c */ /* 0x004fe40003f06270 */
[----:B----4-:R-:W-:Y:S01]  /*0f90*/  I2FP.F32.U32 R6, R2 ;  /* 0x0000000200067245 */ /* 0x010fe20000201000 */
[----:B------:R-:W-:-:S04]  /*0fa0*/  FMUL R7, R7, UR8 ;  /* 0x0000000807077c20 */ /* 0x000fc80008400000 */
[----:B---3--:R-:W-:Y:S01]  /*0fb0*/  FMUL R6, R6, UR6 ;  /* 0x0000000606067c20 */ /* 0x008fe20008400000 */
[----:B------:R-:W2:Y:S01]  /*0fc0*/  F2I.U32.TRUNC.NTZ R180, R7 ;  /* 0x0000000700b47305 */ /* 0x000ea2000020f000 */
[----:B------:R-:W3:Y:S07]  /*0fd0*/  LDCU UR6, c[0x0][0xb30] ;  /* 0x00016600ff0677ac */ /* 0x000eee0008000800 */
[----:B------:R-:W4:Y:S01]  /*0fe0*/  F2I.U32.TRUNC.NTZ R193, R6 ;  /* 0x0000000600c17305 */ /* 0x000f22000020f000 */
[----:B--2---:R-:W-:-:S04]  /*0ff0*/  IMAD.MOV R180, RZ, RZ, -R180 ;  /* 0x000000ffffb47224 */ /* 0x004fc800078e0ab4 */
[--C-:B------:R-:W-:Y:S01]  /*1000*/  IMAD R180, R5, R180, R11.reuse ;  /* 0x000000b405b47224 */ /* 0x100fe200078e020b */
[----:B---3--:R-:W-:Y:S01]  /*1010*/  UISETP.NE.AND UP3, UPT, UR6, 0x1, UPT ;  /* 0x000000010600788c */ /* 0x008fe2000bf65270 */
[----:B------:R-:W-:Y:S01]  /*1020*/  IMAD.MOV.U32 R5, RZ, RZ, R11 ;  /* 0x000000ffff057224 */ /* 0x000fe200078e000b */
[----:B----4-:R-:W-:-:S05]  /*1030*/  IADD3 R193, PT, PT, -R193, RZ, RZ ;  /* 0x000000ffc1c17210 */ /* 0x010fca0007ffe1ff */
[----:B------:R-:W-:Y:S01]  /*1040*/  IMAD R193, R4, R193, R2 ;  /* 0x000000c104c17224 */ /* 0x000fe200078e0202 */
[----:B-1----:R-:W-:Y:S06]  /*1050*/  BRA.U UP4, `(.L_x_17) ;  /* 0x0000000104287547 */ /* 0x002fec000b800000 */
[----:B------:R-:W-:Y:S01]  /*1060*/  ISETP.NE.AND P1, PT, R193, RZ, PT ;  /* 0x000000ffc100720c */ /* 0x000fe20003f25270 */
[----:B------:R-:W-:Y:S01]  /*1070*/  IMAD.MOV.U32 R4, RZ, RZ, 0x3 ;  /* 0x00000003ff047424 */ /* 0x000fe200078e00ff */
[C---:B------:R-:W-:Y:S02]  /*1080*/  LOP3.LUT R7, R180.reuse, 0xfffffffe, RZ, 0xc0, !PT ;  /* 0xfffffffeb4077812 */ /* 0x040fe400078ec0ff */
[----:B------:R-:W-:Y:S02]  /*1090*/  ISETP.LT.U32.OR P1, PT, R180, 0x2, !P1 ;  /* 0x00000002b400780c */ /* 0x000fe40004f21470 */
[----:B------:R-:W-:Y:S02]  /*10a0*/  SHF.L.U32 R4, R4, R7, RZ ;  /* 0x0000000704047219 */ /* 0x000fe400000006ff */
[----:B------:R-:W-:Y:S02]  /*10b0*/  SEL R9, RZ, 0x1, !P1 ;  /* 0x00000001ff097807 */ /* 0x000fe40004800000 */
[----:B------:R-:W-:-:S02]  /*10c0*/  SEL R6, RZ, 0x2, !P1 ;  /* 0x00000002ff067807 */ /* 0x000fc40004800000 */
[----:B------:R-:W-:-:S03]  /*10d0*/  PRMT R10, R4, 0x7610, R10 ;  /* 0x00007610040a7816 */ /* 0x000fc6000000000a */
[----:B------:R-:W-:-:S05]  /*10e0*/  IMAD.IADD R6, R9, 0x1, R6 ;  /* 0x0000000109067824 */ /* 0x000fca00078e0206 */
[----:B------:R-:W-:Y:S02]  /*10f0*/  PRMT R12, R6, 0x7610, R12 ;  /* 0x00007610060c7816 */ /* 0x000fe4000000000c */
.L_x_17:
[----:B------:R-:W-:Y:S05]  /*1100*/  @!P0 BRA `(.L_x_18) ;  /* 0x0000000000b88947 */ /* 0x000fea0003800000 */
[----:B------:R-:W1:Y:S01]  /*1110*/  LDC.64 R6, c[0x0][0xb18] ;  /* 0x0002c600ff067b82 */ /* 0x000e620000000a00 */
[----:B------:R-:W-:-:S07]  /*1120*/  ISETP.NE.AND P0, PT, R13, 0x1, PT ;  /* 0x000000010d00780c */ /* 0x000fce0003f05270 */
[----:B------:R-:W2:Y:S08]  /*1130*/  LDC R16, c[0x0][0xb0c] ;  /* 0x0002c300ff107b82 */ /* 0x000eb00000000800 */
[----:B------:R-:W3:Y:S08]  /*1140*/  LDC R15, c[0x0][0x370] ;  /* 0x0000dc00ff0f7b82 */ /* 0x000ef00000000800 */
[----:B------:R-:W4:Y:S01]  /*1150*/  LDC R18, c[0x0][0x374] ;  /* 0x0000dd00ff127b82 */ /* 0x000f220000000800 */
[----:B-1----:R-:W-:-:S07]  /*1160*/  ISETP.NE.AND P1, PT, R6, 0x1, PT ;  /* 0x000000010600780c */ /* 0x002fce0003f25270 */
[----:B------:R-:W3:Y:S01]  /*1170*/  LDC.64 R8, c[0x0][0xb10] ;  /* 0x0002c400ff087b82 */ /* 0x000ee20000000a00 */
[----:B--2---:R-:W-:-:S07]  /*1180*/  ISETP.NE.AND P2, PT, R16, 0x1, PT ;  /* 0x000000011000780c */ /* 0x004fce0003f45270 */
[----:B------:R-:W1:Y:S08]  /*1190*/  LDC R14, c[0x0][0xb20] ;  /* 0x0002c800ff0e7b82 */ /* 0x000e700000000800 */
[----:B------:R-:W2:Y:S01]  /*11a0*/  LDC.64 R4, c[0x0][0xb28] ;  /* 0x0002ca00ff047b82 */ /* 0x000ea20000000a00 */
[----:B----4-:R-:W-:-:S04]  /*11b0*/  IMAD.HI.U32 R17, R18, R7, RZ ;  /* 0x0000000712117227 */ /* 0x010fc800078e00ff */
[----:B------:R-:W-:-:S04]  /*11c0*/  IMAD.HI.U32 R7, R2, R7, RZ ;  /* 0x0000000702077227 */ /* 0x000fc800078e00ff */
[----:B---3--:R-:W-:-:S04]  /*11d0*/  IMAD.HI.U32 R20, R15, R8, RZ ;  /* 0x000000080f147227 */ /* 0x008fc800078e00ff */
[C---:B------:R-:W-:Y:S01]  /*11e0*/  IMAD.HI.U32 R22, R11.reuse, R8, RZ ;  /* 0x000000080b167227 */ /* 0x040fe200078e00ff */
[-C--:B------:R-:W-:Y:S02]  /*11f0*/  @P2 SHF.R.U32.HI R15, RZ, R9.reuse, R20 ;  /* 0x00000009ff0f2219 */ /* 0x080fe40000011614 */
[-C--:B-1----:R-:W-:Y:S02]  /*1200*/  @P1 SHF.R.U32.HI R18, RZ, R14.reuse, R17 ;  /* 0x0000000eff121219 */ /* 0x082fe40000011611 */
[----:B------:R-:W-:Y:S02]  /*1210*/  SHF.R.U32.HI R7, RZ, R14, R7 ;  /* 0x0000000eff077219 */ /* 0x000fe40000011607 */
[----:B------:R-:W-:Y:S02]  /*1220*/  SHF.R.U32.HI R22, RZ, R9, R22 ;  /* 0x00000009ff167219 */ /* 0x000fe40000011616 */
[----:B------:R-:W-:Y:S01]  /*1230*/  SEL R7, R2, R7, !P1 ;  /* 0x0000000702077207 */ /* 0x000fe20004800000 */
[----:B--2---:R-:W-:Y:S01]  /*1240*/  IMAD.HI.U32 R20, R18, R4, RZ ;  /* 0x0000000412147227 */ /* 0x004fe200078e00ff */
[----:B------:R-:W-:-:S02]  /*1250*/  SEL R9, R11, R22, !P2 ;  /* 0x000000160b097207 */ /* 0x000fc40005000000 */
[----:B------:R-:W-:Y:S01]  /*1260*/  IADD3 R17, PT, PT, -R7, RZ, RZ ;  /* 0x000000ff07117210 */ /* 0x000fe20007ffe1ff */
[----:B------:R-:W-:Y:S01]  /*1270*/  IMAD.HI.U32 R8, R15, R4, RZ ;  /* 0x000000040f087227 */ /* 0x000fe200078e00ff */
[----:B------:R-:W-:-:S03]  /*1280*/  @P0 SHF.R.U32.HI R18, RZ, R5, R20 ;  /* 0x00000005ff120219 */ /* 0x000fc60000011614 */
[----:B------:R-:W-:Y:S01]  /*1290*/  IMAD R2, R6, R17, R2 ;  /* 0x0000001106027224 */ /* 0x000fe200078e0202 */
[----:B------:R-:W-:Y:S01]  /*12a0*/  @P0 SHF.R.U32.HI R15, RZ, R5, R8 ;  /* 0x00000005ff0f0219 */ /* 0x000fe20000011608 */
[----:B------:R-:W-:-:S04]  /*12b0*/  IMAD R18, R18, R13, RZ ;  /* 0x0000000d12127224 */ /* 0x000fc800078e02ff */
[----:B------:R-:W-:Y:S01]  /*12c0*/  IMAD R8, R15, R13, RZ ;  /* 0x0000000d0f087224 */ /* 0x000fe200078e02ff */
[----:B------:R-:W-:-:S04]  /*12d0*/  ISETP.GE.AND P1, PT, R7, R18, PT ;  /* 0x000000120700720c */ /* 0x000fc80003f26270 */
[----:B------:R-:W-:Y:S01]  /*12e0*/  ISETP.GE.OR P1, PT, R9, R8, P1 ;  /* 0x000000080900720c */ /* 0x000fe20000f26670 */
[----:B------:R-:W-:-:S05]  /*12f0*/  IMAD.HI.U32 R8, R7, R4, RZ ;  /* 0x0000000407087227 */ /* 0x000fca00078e00ff */
[----:B------:R-:W-:-:S04]  /*1300*/  SHF.R.U32.HI R8, RZ, R5, R8 ;  /* 0x00000005ff087219 */ /* 0x000fc80000011608 */
[----:B------:R-:W-:-:S03]  /*1310*/  SEL R8, R7, R8, !P0 ;  /* 0x0000000807087207 */ /* 0x000fc60004000000 */
[----:B------:R-:W-:Y:S01]  /*1320*/  @!P1 IMAD.HI.U32 R14, R9, R4, RZ ;  /* 0x00000004090e9227 */ /* 0x000fe200078e00ff */
[----:B------:R-:W-:-:S04]  /*1330*/  IADD3 R4, PT, PT, -R8, RZ, RZ ;  /* 0x000000ff08047210 */ /* 0x000fc80007ffe1ff */
[----:B------:R-:W-:Y:S01]  /*1340*/  @!P1 SHF.R.U32.HI R14, RZ, R5, R14 ;  /* 0x00000005ff0e9219 */ /* 0x000fe2000001160e */
[----:B------:R-:W-:-:S03]  /*1350*/  IMAD R4, R13, R4, R7 ;  /* 0x000000040d047224 */ /* 0x000fc600078e0207 */
[----:B------:R-:W-:-:S05]  /*1360*/  @!P1 SEL R5, R9, R14, !P0 ;  /* 0x0000000e09059207 */ /* 0x000fca0004000000 */
[--C-:B------:R-:W-:Y:S02]  /*1370*/  @!P1 IMAD.IADD R8, R8, 0x1, -R5.reuse ;  /* 0x0000000108089824 */ /* 0x100fe400078e0a05 */
[----:B------:R-:W-:Y:S01]  /*1380*/  @!P1 IMAD R5, R4, R15, R5 ;  /* 0x0000000f04059224 */ /* 0x000fe200078e0205 */
[----:B------:R-:W-:Y:S01]  /*1390*/  IADD3 R4, PT, PT, -R9, RZ, RZ ;  /* 0x000000ff09047210 */ /* 0x000fe20007ffe1ff */
[----:B------:R-:W-:Y:S02]  /*13a0*/  @!P1 IMAD R7, R8, R13, R9 ;  /* 0x0000000d08079224 */ /* 0x000fe400078e0209 */
[----:B------:R-:W-:Y:S02]  /*13b0*/  @!P1 IMAD.MOV.U32 R9, RZ, RZ, R5 ;  /* 0x000000ffff099224 */ /* 0x000fe400078e0005 */
[----:B------:R-:W-:Y:S02]  /*13c0*/  IMAD R4, R16, R4, R11 ;  /* 0x0000000410047224 */ /* 0x000fe400078e020b */
[----:B------:R-:W-:-:S02]  /*13d0*/  IMAD R2, R7, R6, R2 ;  /* 0x0000000607027224 */ /* 0x000fc400078e0202 */
[----:B------:R-:W-:Y:S02]  /*13e0*/  IMAD R5, R9, R16, R4 ;  /* 0x0000001009057224 */ /* 0x000fe400078e0204 */
.L_x_18:
[----:B------:R-:W-:Y:S05]  /*13f0*/  BRA.U UP3, `(.L_x_19) ;  /* 0x0000000103407547 */ /* 0x000fea000b800000 */
[----:B------:R-:W1:Y:S08]  /*1400*/  LDC.64 R8, c[0x0][0xb10] ;  /* 0x0002c400ff087b82 */ /* 0x000e700000000a00 */
[----:B------:R-:W2:Y:S08]  /*1410*/  LDC.64 R6, c[0x0][0xb18] ;  /* 0x0002c600ff067b82 */ /* 0x000eb00000000a00 */
[----:B------:R-:W3:Y:S08]  /*1420*/  LDC R4, c[0x0][0xb20] ;  /* 0x0002c800ff047b82 */ /* 0x000ef00000000800 */
[----:B------:R-:W4:Y:S01]  /*1430*/  LDC R14, c[0x0][0xb0c] ;  /* 0x0002c300ff0e7b82 */ /* 0x000f220000000800 */
[----:B-1----:R-:W-:-:S05]  /*1440*/  IMAD.HI.U32 R8, R5, R8, RZ ;  /* 0x0000000805087227 */ /* 0x002fca00078e00ff */
[----:B------:R-:W-:Y:S01]  /*1450*/  SHF.R.U32.HI R8, RZ, R9, R8 ;  /* 0x00000009ff087219 */ /* 0x000fe20000011608 */
[----:B--2---:R-:W-:Y:S01]  /*1460*/  IMAD.HI.U32 R7, R2, R7, RZ ;  /* 0x0000000702077227 */ /* 0x004fe200078e00ff */
[----:B------:R-:W-:-:S04]  /*1470*/  ISETP.NE.AND P0, PT, R6, 0x1, PT ;  /* 0x000000010600780c */ /* 0x000fc80003f05270 */
[----:B---3--:R-:W-:-:S04]  /*1480*/  SHF.R.U32.HI R7, RZ, R4, R7 ;  /* 0x00000004ff077219 */ /* 0x008fc80000011607 */
[----:B------:R-:W-:Y:S02]  /*1490*/  SEL R4, R2, R7, !P0 ;  /* 0x0000000702047207 */ /* 0x000fe40004000000 */
[----:B----4-:R-:W-:-:S04]  /*14a0*/  ISETP.NE.AND P1, PT, R14, 0x1, PT ;  /* 0x000000010e00780c */ /* 0x010fc80003f25270 */
[----:B------:R-:W-:-:S05]  /*14b0*/  SEL R9, R5, R8, !P1 ;  /* 0x0000000805097207 */ /* 0x000fca0004800000 */
[----:B------:R-:W-:Y:S02]  /*14c0*/  IMAD.IADD R7, R4, 0x1, -R9 ;  /* 0x0000000104077824 */ /* 0x000fe400078e0a09 */
[----:B------:R-:W-:Y:S02]  /*14d0*/  IMAD.IADD R9, R9, 0x1, -R4 ;  /* 0x0000000109097824 */ /* 0x000fe400078e0a04 */
[----:B------:R-:W-:Y:S02]  /*14e0*/  IMAD R5, R7, R14, R5 ;  /* 0x0000000e07057224 */ /* 0x000fe400078e0205 */
[----:B------:R-:W-:Y:S02]  /*14f0*/  IMAD R2, R9, R6, R2 ;  /* 0x0000000609027224 */ /* 0x000fe400078e0202 */
.L_x_19:
[----:B------:R-:W-:Y:S05]  /*1500*/  BRA.U !UP1, `(.L_x_20) ;  /* 0x00000001090c7547 */ /* 0x000fea000b800000 */
[----:B------:R-:W-:Y:S01]  /*1510*/  UCGABAR_WAIT ;  /* 0x0000000000007dc7 */ /* 0x000fe20008000000 */
[----:B------:R-:W-:Y:S01]  /*1520*/  CCTL.IVALL ;  /* 0x00000000ff00798f */ /* 0x000fe20002000000 */
[----:B------:R-:W-:Y:S05]  /*1530*/  BRA `(.L_x_21) ;  /* 0x0000000000047947 */ /* 0x000fea0003800000 */
.L_x_20:
[----:B------:R-:W-:Y:S06]  /*1540*/  BAR.SYNC.DEFER_BLOCKING 0x0 ;  /* 0x0000000000007b1d */ /* 0x000fec0000010000 */
.L_x_21:
[----:B------:R-:W-:Y:S05]  /*1550*/  BRA.U UP2, `(.L_x_22) ;  /* 0x0000001102c87547 */ /* 0x000fea000b800000 */
[----:B------:R-:W1:Y:S01]  /*1560*/  LDCU UR15, c[0x0][0x38c] ;  /* 0x00007180ff0f77ac */ /* 0x000e620008000800 */
[----:B------:R-:W2:Y:S01]  /*1570*/  LDC R9, c[0x0][0x370] ;  /* 0x0000dc00ff097b82 */ /* 0x000ea20000000800 */
[----:B------:R-:W-:Y:S01]  /*1580*/  IMAD.SHL.U32 R16, R11, 0x80, RZ ;  /* 0x000000800b107824 */ /* 0x000fe200078e00ff */
[----:B------:R-:W-:Y:S01]  /*1590*/  PLOP3.LUT P1, PT, PT, PT, UP5, 0x80, 0x8 ;  /* 0x000000000008781c */ /* 0x000fe20003f2f058 */
[----:B------:R-:W-:Y:S01]  /*15a0*/  UISETP.NE.AND UP1, UPT, UR10, URZ, UPT ;  /* 0x000000ff0a00728c */ /* 0x000fe2000bf25270 */
[----:B------:R-:W-:Y:S01]  /*15b0*/  ISETP.NE.AND P4, PT, R3, RZ, P5 ;  /* 0x000000ff0300720c */ /* 0x000fe20002f85270 */
[----:B------:R-:W-:Y:S01]  /*15c0*/  IMAD.MOV.U32 R15, RZ, RZ, 0x1 ;  /* 0x00000001ff0f7424 */ /* 0x000fe200078e00ff */
[----:B------:R-:W-:Y:S01]  /*15d0*/  PLOP3.LUT P1, PT, P1, PT, PT, 0x8, 0x80 ;  /* 0x000000000080781c */ /* 0x000fe20000f2e170 */
[----:B------:R-:W-:Y:S01]  /*15e0*/  IMAD.MOV.U32 R14, RZ, RZ, RZ ;  /* 0x000000ffff0e7224 */ /* 0x000fe200078e00ff */
[----:B------:R-:W3:Y:S01]  /*15f0*/  LDC R0, c[0x0][0x374] ;  /* 0x0000dd00ff007b82 */ /* 0x000ee20000000800 */
[----:B------:R-:W-:Y:S01]  /*1600*/  CS2R R12, SRZ ;  /* 0x00000000000c7805 */ /* 0x000fe2000001ff00 */
[----:B------:R-:W-:Y:S01]  /*1610*/  IMAD.MOV.U32 R10, RZ, RZ, 0x1 ;  /* 0x00000001ff0a7424 */ /* 0x000fe200078e00ff */
[----:B------:R-:W-:Y:S01]  /*1620*/  LOP3.LUT R16, R16, 0x80, RZ, 0xc0, !PT ;  /* 0x0000008010107812 */ /* 0x000fe200078ec0ff */
[----:B------:R-:W4:Y:S01]  /*1630*/  LDCU.64 UR24, c[0x0][0x348] ;  /* 0x00006900ff1877ac */ /* 0x000f220008000a00 */
[----:B------:R-:W-:-:S02]  /*1640*/  USEL UR7, UR7, 0x2, UP1 ;  /* 0x0000000207077887 */ /* 0x000fc40008800000 */
[----:B-1----:R-:W-:Y:S01]  /*1650*/  UIADD3 UR4, UPT, UPT, UR15, 0x3f, URZ ;  /* 0x0000003f0f047890 */ /* 0x002fe2000fffe0ff */
[----:B------:R-:W-:-:S03]  /*1660*/  UMOV UR13, URZ ;  /* 0x000000ff000d7c82 */ /* 0x000fc60008000000 */
[----:B------:R-:W-:-:S04]  /*1670*/  USHF.R.S32.HI UR22, URZ, 0x1f, UR4 ;  /* 0x0000001fff167899 */ /* 0x000fc80008011404 */
[----:B------:R-:W-:Y:S02]  /*1680*/  ULEA.HI UR22, UR22, UR4, URZ, 0x6 ;  /* 0x0000000416167291 */ /* 0x000fe4000f8f30ff */
[----:B------:R-:W-:Y:S02]  /*1690*/  UIADD3 UR4, UPT, UPT, UR15, -0x1, URZ ;  /* 0xffffffff0f047890 */ /* 0x000fe4000fffe0ff */
[----:B------:R-:W-:Y:S02]  /*16a0*/  USHF.R.S32.HI UR22, URZ, 0x6, UR22 ;  /* 0x00000006ff167899 */ /* 0x000fe40008011416 */
[----:B------:R-:W-:Y:S02]  /*16b0*/  UISETP.GE.U32.AND UP2, UPT, UR4, -0x7f, UPT ;  /* 0xffffff810400788c */ /* 0x000fe4000bf46070 */
[----:B------:R-:W-:Y:S02]  /*16c0*/  UISETP.LT.U32.AND UP0, UPT, UR22, 0x5, UPT ;  /* 0x000000051600788c */ /* 0x000fe4000bf01070 */
[----:B------:R-:W-:-:S02]  /*16d0*/  UIADD3 UR15, UPT, UPT, UR15, 0x7e, URZ ;  /* 0x0000007e0f0f7890 */ /* 0x000fc4000fffe0ff */
[----:B------:R-:W-:-:S04]  /*16e0*/  USEL UR21, UR22, 0x5, UP0 ;  /* 0x0000000516157887 */ /* 0x000fc80008000000 */
[----:B------:R-:W-:Y:S02]  /*16f0*/  UIADD3 UR6, UPT, UPT, UR21, -0x1, URZ ;  /* 0xffffffff15067890 */ /* 0x000fe4000fffe0ff */
[----:B------:R-:W-:Y:S02]  /*1700*/  @UP2 UIADD3 UR6, UPT, UPT, UR21, URZ, URZ ;  /* 0x000000ff15062290 */ /* 0x000fe4000fffe0ff */
[----:B------:R-:W-:Y:S02]  /*1710*/  UIADD3 UR14, UPT, UPT, UR22, -UR21, URZ ;  /* 0x80000015160e7290 */ /* 0x000fe4000fffe0ff */
[----:B------:R-:W-:Y:S02]  /*1720*/  UIADD3 UR5, UPT, UPT, UR6, 0x1, URZ ;  /* 0x0000000106057890 */ /* 0x000fe4000fffe0ff */
[----:B--2-4-:R-:W-:-:S12]  /*1730*/  UIADD3 UR6, UPT, UPT, -UR6, URZ, URZ ;  /* 0x000000ff06067290 */ /* 0x014fd8000fffe1ff */
.L_x_42:
[----:B------:R-:W-:Y:S01]  /*1740*/  UISETP.NE.AND UP0, UPT, UR37, URZ, UPT ;  /* 0x000000ff2500728c */ /* 0x000fe2000bf05270 */
[----:B------:R-:W1:Y:S08]  /*1750*/  S2UR UR37, SR_CgaCtaId ;  /* 0x00000000002579c3 */ /* 0x000e700000008800 */
[----:B------:R-:W-:Y:S05]  /*1760*/  BRA.U UP0, `(.L_x_23) ;  /* 0x0000000100347547 */ /* 0x000fea000b800000 */
[----:B------:R-:W2:Y:S01]  /*1770*/  S2R R3, SR_CgaCtaId ;  /* 0x0000000000037919 */ /* 0x000ea20000008800 */
[----:B------:R-:W-:-:S04]  /*1780*/  MOV R4, 0x400 ;  /* 0x0000040000047802 */ /* 0x000fc80000000f00 */
[----:B--2---:R-:W-:Y:S02]  /*1790*/  LEA R3, R3, R4, 0x18 ;  /* 0x0000000403037211 */ /* 0x004fe400078ec0ff */
[----:B------:R-:W-:-:S03]  /*17a0*/  SHF.L.U32 R4, R10, 0x1f, RZ ;  /* 0x0000001f0a047819 */ /* 0x000fc600000006ff */
[----:B------:R-:W-:-:S04]  /*17b0*/  IMAD R3, R12, 0x8, R3 ;  /* 0x000000080c037824 */ /* 0x000fc800078e0203 */
[----:B------:R-:W2:Y:S02]  /*17c0*/  SYNCS.PHASECHK.TRANS64.TRYWAIT P0, [R3+URZ+0xf0], R4 ;  /* 0x0000f004030075a7 */ /* 0x000ea400080011ff */
[----:B--2---:R-:W-:Y:S05]  /*17d0*/  @!P0 BRA `(.L_x_24) ;  /* 0x0000009c008c8947 */ /* 0x004fea0003800000 */
.L_x_149:
[----:B------:R-:W-:Y:S01]  /*17e0*/  VIADD R12, R12, 0x1 ;  /* 0x000000010c0c7836 */ /* 0x000fe20000000000 */
[----:B------:R2:W-:Y:S04]  /*17f0*/  SYNCS.ARRIVE.TRANS64.A1T0 RZ, [R3+URZ+0xe0], RZ ;  /* 0x0000e0ff03ff79a7 */ /* 0x0005e800081000ff */
[----:B------:R-:W-:-:S04]  /*1800*/  ISETP.NE.AND P0, PT, R12, 0x2, PT ;  /* 0x000000020c00780c */ /* 0x000fc80003f05270 */
[----:B------:R-:W-:Y:S02]  /*1810*/  SEL R12, R12, RZ, P0 ;  /* 0x000000ff0c0c7207 */ /* 0x000fe40000000000 */
[----:B--2---:R-:W-:-:S04]  /*1820*/  SEL R3, RZ, 0x1, P0 ;  /* 0x00000001ff037807 */ /* 0x004fc80000000000 */
[----:B------:R-:W-:-:S07]  /*1830*/  LOP3.LUT R10, R10, R3, RZ, 0x3c, !PT ;  /* 0x000000030a0a7212 */ /* 0x000fce00078e3cff */
.L_x_23:
[----:B------:R-:W-:Y:S01]  /*1840*/  UMOV UR4, 0x400 ;  /* 0x0000040000047882 */ /* 0x000fe20000000000 */
[----:B------:R-:W-:Y:S01]  /*1850*/  LEA.HI R4, R5, R5, RZ, 0x1 ;  /* 0x0000000505047211 */ /* 0x000fe200078f08ff */
[----:B-1----:R-:W-:Y:S01]  /*1860*/  ULEA UR4, UR37, UR4, 0x18 ;  /* 0x0000000425047291 */ /* 0x002fe2000f8ec0ff */
[----:B------:R-:W-:Y:S01]  /*1870*/  SHF.L.U32 R3, R15, 0x1f, RZ ;  /* 0x0000001f0f037819 */ /* 0x000fe200000006ff */
[----:B------:R-:W-:Y:S01]  /*1880*/  UISETP.GE.U32.AND UP0, UPT, UR15, 0x7f, UPT ;  /* 0x0000007f0f00788c */ /* 0x000fe2000bf06070 */
[----:B------:R-:W-:Y:S01]  /*1890*/  R2UR UR9, R16 ;  /* 0x00000000100972ca */ /* 0x000fe200000e0000 */
[----:B------:R-:W-:Y:S01]  /*18a0*/  ULEA UR8, UR13, UR4, 0x3 ;  /* 0x000000040d087291 */ /* 0x000fe2000f8e18ff */
[----:B------:R-:W-:Y:S01]  /*18b0*/  IMAD.SHL.U32 R4, R4, 0x80, RZ ;  /* 0x0000008004047824 */ /* 0x000fe200078e00ff */
[----:B------:R-:W-:Y:S01]  /*18c0*/  R2UR UR11, R16 ;  /* 0x00000000100b72ca */ /* 0x000fe200000e0000 */
[----:B------:R-:W-:-:S03]  /*18d0*/  UMOV UR23, URZ ;  /* 0x000000ff00177c82 */ /* 0x000fc60008000000 */
[----:B------:R-:W-:-:S03]  /*18e0*/  R2UR UR43, R4 ;  /* 0x00000000042b72ca */ /* 0x000fc600000e0000 */
[----:B------:R1:W2:Y:S01]  /*18f0*/  SYNCS.PHASECHK.TRANS64.TRYWAIT P0, [UR8+0x28], R3 ;  /* 0x00002803ff0075a7 */ /* 0x0002a20008001108 */
[----:B------:R-:W-:-:S09]  /*1900*/  R2UR UR8, R2 ;  /* 0x00000000020872ca */ /* 0x000fd200000e0000 */
[----:B------:R-:W-:-:S04]  /*1910*/  ULOP3.LUT UR43, UR9, 0xffffff00, UR43, 0xf8, !UPT ;  /* 0xffffff00092b7892 */ /* 0x000fc8000f8ef82b */
[----:B------:R-:W-:Y:S01]  /*1920*/  ULEA UR11, UR8, UR11, 0x8 ;  /* 0x0000000b080b7291 */ /* 0x000fe2000f8e40ff */
[----:B------:R-:W-:Y:S11]  /*1930*/  BRA.U !UP0, `(.L_x_25) ;  /* 0x0000000108bc7547 */ /* 0x000ff6000b800000 */
[----:B------:R-:W-:Y:S01]  /*1940*/  UMOV UR16, UR6 ;  /* 0x0000000600107c82 */ /* 0x000fe20008000000 */
[----:B------:R-:W-:Y:S01]  /*1950*/  UMOV UR17, UR13 ;  /* 0x0000000d00117c82 */ /* 0x000fe20008000000 */
[----:B------:R-:W-:-:S05]  /*1960*/  UMOV UR42, URZ ;  /* 0x000000ff002a7c82 */ /* 0x000fca0008000000 */
.L_x_31:
[----:B------:R-:W-:Y:S01]  /*1970*/  ULEA UR41, UR17, UR4, 0x3 ;  /* 0x0000000411297291 */ /* 0x000fe2000f8e18ff */
[----:B-1----:R-:W-:Y:S01]  /*1980*/  @P5 MOV R3, 0x10000 ;  /* 0x0001000000035802 */ /* 0x002fe20000000f00 */
[----:B--2-4-:R-:W-:Y:S10]  /*1990*/  @P0 BRA `(.L_x_26) ;  /* 0x00000000000c0947 */ /* 0x014ff40003800000 */
[----:B------:R-:W-:-:S04]  /*19a0*/  SHF.L.U32 R5, R15, 0x1f, RZ ;  /* 0x0000001f0f057819 */ /* 0x000fc800000006ff */
[----:B------:R-:W1:Y:S02]  /*19b0*/  SYNCS.PHASECHK.TRANS64.TRYWAIT P0, [UR41+0x28], R5 ;  /* 0x00002805ff0075a7 */ /* 0x000e640008001129 */
[----:B-1----:R-:W-:Y:S05]  /*19c0*/  @!P0 BRA `(.L_x_27) ;  /* 0x0000009c00248947 */ /* 0x002fea0003800000 */
.L_x_26:
[----:B------:R2:W-:Y:S01]  /*19d0*/  @P5 SYNCS.ARRIVE.TRANS64 RZ, [UR41], R3 ;  /* 0x00000003ffff59a7 */ /* 0x0005e20008000029 */
[----:B------:R-:W-:Y:S02]  /*19e0*/  ULOP3.LUT UR8, UR7, 0x2, URZ, 0xfc, !UPT ;  /* 0x0000000207087892 */ /* 0x000fe4000f8efcff */
[----:B------:R-:W-:Y:S02]  /*19f0*/  UIADD3 UR16, UPT, UPT, UR16, 0x1, URZ ;  /* 0x0000000110107890 */ /* 0x000fe4000fffe0ff */
[----:B------:R-:W-:Y:S02]  /*1a00*/  UISETP.NE.AND UP0, UPT, UR8, 0x2, UPT ;  /* 0x000000020800788c */ /* 0x000fe4000bf05270 */
[----:B------:R-:W-:-:S07]  /*1a10*/  UISETP.NE.AND UP2, UPT, UR16, 0x1, UPT ;  /* 0x000000011000788c */ /* 0x000fce000bf45270 */
[----:B------:R-:W-:Y:S05]  /*1a20*/  BRA.U UP0, `(.L_x_28) ;  /* 0x0000000100047547 */ /* 0x000fea000b800000 */
[----:B------:R-:W-:Y:S05]  /*1a30*/  BPT.TRAP 0x1 ;  /* 0x000000040000795c */ /* 0x000fea0000300000 */
.L_x_28:
[----:B------:R-:W-:Y:S04]  /*1a40*/  BSSY.RECONVERGENT B0, `(.L_x_29) ;  /* 0x0000003000007945 */ /* 0x000fe80003800200 */
[----:B------:R-:W-:Y:S05]  /*1a50*/  @!P4 BRA `(.L_x_30) ;  /* 0x000000000004c947 */ /* 0x000fea0003800000 */
[----:B------:R-:W-:Y:S05]  /*1a60*/  BPT.TRAP 0x1 ;  /* 0x000000040000795c */ /* 0x000fea0000300000 */
.L_x_30:
[----:B------:R-:W-:Y:S05]  /*1a70*/  BSYNC.RECONVERGENT B0 ;  /* 0x0000000000007941 */ /* 0x000fea0003800200 */
.L_x_29:
[----:B------:R-:W-:Y:S02]  /*1a80*/  UIADD3 UR13, UPT, UPT, UR17, 0x1, URZ ;  /* 0x00000001110d7890 */ /* 0x000fe4000fffe0ff */
[----:B------:R-:W-:Y:S02]  /*1a90*/  UIADD3 UR28, UP1, UPT, UR24, 0x80, URZ ;  /* 0x00000080181c7890 */ /* 0x000fe4000ff3e0ff */
[----:B------:R-:W-:Y:S02]  /*1aa0*/  UISETP.NE.AND UP0, UPT, UR13, 0x5, UPT ;  /* 0x000000050d00788c */ /* 0x000fe4000bf05270 */
[----:B------:R-:W-:Y:S02]  /*1ab0*/  ULOP3.LUT UR41, UR41, 0xfefffff8, URZ, 0xc0, !UPT ;  /* 0xfefffff829297892 */ /* 0x000fe4000f8ec0ff */
[----:B------:R-:W-:Y:S02]  /*1ac0*/  USEL UR9, URZ, 0x1, UP0 ;  /* 0x00000001ff097887 */ /* 0x000fe40008000000 */
[----:B------:R-:W-:-:S02]  /*1ad0*/  USEL UR13, UR13, URZ, UP0 ;  /* 0x000000ff0d0d7287 */ /* 0x000fc40008000000 */
[----:B------:R-:W-:Y:S02]  /*1ae0*/  UIADD3 UR26, UP0, UPT, UR24, 0x180, URZ ;  /* 0x00000180181a7890 */ /* 0x000fe4000ff1e0ff */
[----:B------:R-:W-:Y:S01]  /*1af0*/  ULEA UR8, UR13, UR4, 0x3 ;  /* 0x000000040d087291 */ /* 0x000fe2000f8e18ff */
[----:B------:R-:W-:Y:S01]  /*1b00*/  LOP3.LUT R15, R15, UR9, RZ, 0x3c, !PT ;  /* 0x000000090f0f7c12 */ /* 0x000fe2000f8e3cff */
[----:B------:R-:W-:Y:S02]  /*1b10*/  UIADD3.X UR29, UPT, UPT, URZ, UR25, URZ, UP1, !UPT ;  /* 0x00000019ff1d7290 */ /* 0x000fe40008ffe4ff */
[----:B------:R-:W-:Y:S01]  /*1b20*/  UIADD3.X UR27, UPT, UPT, URZ, UR25, URZ, UP0, !UPT ;  /* 0x00000019ff1b7290 */ /* 0x000fe200087fe4ff */
[----:B-1----:R-:W-:Y:S01]  /*1b30*/  SHF.L.U32 R2, R15, 0x1f, RZ ;  /* 0x0000001f0f027819 */ /* 0x002fe200000006ff */
[----:B------:R-:W-:Y:S01]  /*1b40*/  UMOV UR18, 0x0 ;  /* 0x0000000000127882 */ /* 0x000fe20000000000 */
[----:B------:R-:W-:Y:S01]  /*1b50*/  UMOV UR19, 0x10000000 ;  /* 0x1000000000137882 */ /* 0x000fe20000000000 */
[----:B------:R-:W-:Y:S01]  /*1b60*/  UMOV UR10, UR42 ;  /* 0x0000002a000a7c82 */ /* 0x000fe20008000000 */
[----:B------:R4:W1:Y:S01]  /*1b70*/  SYNCS.PHASECHK.TRANS64.TRYWAIT P0, [UR8+0x28], R2 ;  /* 0x00002802ff0075a7 */ /* 0x0008620008001108 */
[----:B------:R-:W-:Y:S01]  /*1b80*/  ULEA UR8, UR17, UR4, 0xe ;  /* 0x0000000411087291 */ /* 0x000fe2000f8e70ff */
[----:B------:R-:W-:Y:S01]  /*1b90*/  UMOV UR12, UR44 ;  /* 0x0000002c000c7c82 */ /* 0x000fe20008000000 */
[----:B------:R-:W-:-:S02]  /*1ba0*/  UMOV UR9, UR41 ;  /* 0x0000002900097c82 */ /* 0x000fc40008000000 */
[----:B------:R-:W-:Y:S02]  /*1bb0*/  UIADD3 UR40, UPT, UPT, UR8, 0x10800, URZ ;  /* 0x0001080008287890 */ /* 0x000fe4000fffe0ff */
[----:B------:R-:W-:Y:S01]  /*1bc0*/  UIADD3 UR8, UPT, UPT, UR8, 0x24800, URZ ;  /* 0x0002480008087890 */ /* 0x000fe2000fffe0ff */
[----:B------:R-:W-:Y:S01]  /*1bd0*/  UMOV UR23, UR5 ;  /* 0x0000000500177c82 */ /* 0x000fe20008000000 */
[----:B------:R-:W-:-:S05]  /*1be0*/  UMOV UR17, UR13 ;  /* 0x0000000d00117c82 */ /* 0x000fca0008000000 */
[----:B------:R2:W-:Y:S02]  /*1bf0*/  UTMALDG.3D.2CTA [UR40], [UR28], desc[UR18] ;  /* 0x000012281c0075b4 */ /* 0x0005e40008211000 */
[----:B------:R4:W-:Y:S01]  /*1c00*/  UTMALDG.3D.2CTA [UR8], [UR26], desc[UR18] ;  /* 0x000012081a0075b4 */ /* 0x0009e20008211000 */
[----:B--2---:R-:W-:Y:S01]  /*1c10*/  UIADD3 UR42, UPT, UPT, UR42, 0x40, URZ ;  /* 0x000000402a2a7890 */ /* 0x004fe2000fffe0ff */
[----:B------:R-:W-:Y:S11]  /*1c20*/  BRA.U UP2, `(.L_x_31) ;  /* 0xfffffffd02507547 */ /* 0x000ff6000b83ffff */
.L_x_25:
[----:B----4-:R-:W-:Y:S01]  /*1c30*/  ULEA UR8, UR13, UR4, 0x3 ;  /* 0x000000040d087291 */ /* 0x010fe2000f8e18ff */
[----:B------:R-:W-:Y:S01]  /*1c40*/  SHF.L.U32 R2, R15, 0x1f, RZ ;  /* 0x0000001f0f027819 */ /* 0x000fe200000006ff */
[----:B------:R-:W-:Y:S01]  /*1c50*/  @!P1 SYNCS.ARRIVE.TRANS64.A1T0 RZ, [UR4+0x98], RZ ;  /* 0x000098ffffff99a7 */ /* 0x000fe20008100004 */
[----:B------:R-:W-:-:S06]  /*1c60*/  UISETP.GT.AND UP0, UPT, UR22, UR21, UPT ;  /* 0x000000151600728c */ /* 0x000fcc000bf04270 */
[----:B-12---:R1:W2:Y:S03]  /*1c70*/  SYNCS.PHASECHK.TRANS64.TRYWAIT P0, [UR8+0x28], R2 ;  /* 0x00002802ff0075a7 */ /* 0x0062a60008001108 */
[----:B------:R-:W-:Y:S05]  /*1c80*/  BRA.U !UP0, `(.L_x_32) ;  /* 0x0000000108bc7547 */ /* 0x000fea000b800000 */
[----:B------:R-:W-:Y:S01]  /*1c90*/  UIADD3 UR26, UPT, UPT, UR14, UR23, URZ ;  /* 0x000000170e1a7290 */ /* 0x000fe2000fffe0ff */
[----:B------:R-:W-:-:S11]  /*1ca0*/  UMOV UR27, UR13 ;  /* 0x0000000d001b7c82 */ /* 0x000fd60008000000 */
.L_x_38:
[----:B------:R-:W-:Y:S01]  /*1cb0*/  ULEA UR17, UR27, UR4, 0x3 ;  /* 0x000000041b117291 */ /* 0x000fe2000f8e18ff */
[----:B--2---:R-:W-:Y:S01]  /*1cc0*/  @P5 MOV R3, 0x10000 ;  /* 0x0001000000035802 */ /* 0x004fe20000000f00 */
[----:B-12---:R-:W-:Y:S10]  /*1cd0*/  @P0 BRA `(.L_x_33) ;  /* 0x00000000000c0947 */ /* 0x006ff40003800000 */
[----:B------:R-:W-:-:S04]  /*1ce0*/  SHF.L.U32 R5, R15, 0x1f, RZ ;  /* 0x0000001f0f057819 */ /* 0x000fc800000006ff */
[----:B------:R-:W2:Y:S02]  /*1cf0*/  SYNCS.PHASECHK.TRANS64.TRYWAIT P0, [UR17+0x28], R5 ;  /* 0x00002805ff0075a7 */ /* 0x000ea40008001111 */
[----:B--2---:R-:W-:Y:S05]  /*1d00*/  @!P0 BRA `(.L_x_34) ;  /* 0x00000098006c8947 */ /* 0x004fea0003800000 */
.L_x_33:
[----:B------:R2:W-:Y:S01]  /*1d10*/  @P5 SYNCS.ARRIVE.TRANS64 RZ, [UR17], R3 ;  /* 0x00000003ffff59a7 */ /* 0x0005e20008000011 */
[----:B------:R-:W-:-:S04]  /*1d20*/  ULOP3.LUT UR8, UR7, 0x2, URZ, 0xfc, !UPT ;  /* 0x0000000207087892 */ /* 0x000fc8000f8efcff */
[----:B------:R-:W-:-:S09]  /*1d30*/  UISETP.NE.AND UP0, UPT, UR8, 0x2, UPT ;  /* 0x000000020800788c */ /* 0x000fd2000bf05270 */
[----:B------:R-:W-:Y:S05]  /*1d40*/  BRA.U UP0, `(.L_x_35) ;  /* 0x0000000100047547 */ /* 0x000fea000b800000 */
[----:B------:R-:W-:Y:S05]  /*1d50*/  BPT.TRAP 0x1 ;  /* 0x000000040000795c */ /* 0x000fea0000300000 */
.L_x_35:
[----:B------:R-:W-:Y:S04]  /*1d60*/  BSSY.RECONVERGENT B0, `(.L_x_36) ;  /* 0x0000003000007945 */ /* 0x000fe80003800200 */
[----:B------:R-:W-:Y:S05]  /*1d70*/  @!P4 BRA `(.L_x_37) ;  /* 0x000000000004c947 */ /* 0x000fea0003800000 */
[----:B------:R-:W-:Y:S05]  /*1d80*/  BPT.TRAP 0x1 ;  /* 0x000000040000795c */ /* 0x000fea0000300000 */
.L_x_37:
[----:B------:R-:W-:Y:S05]  /*1d90*/  BSYNC.RECONVERGENT B0 ;  /* 0x0000000000007941 */ /* 0x000fea0003800200 */
.L_x_36:
[----:B------:R-:W-:Y:S02]  /*1da0*/  UIADD3 UR13, UPT, UPT, UR27, 0x1, URZ ;  /* 0x000000011b0d7890 */ /* 0x000fe4000fffe0ff */
[----:B------:R-:W-:Y:S02]  /*1db0*/  UIADD3 UR32, UP1, UPT, UR24, 0x80, URZ ;  /* 0x0000008018207890 */ /* 0x000fe4000ff3e0ff */
[----:B------:R-:W-:Y:S02]  /*1dc0*/  UISETP.NE.AND UP0, UPT, UR13, 0x5, UPT ;  /* 0x000000050d00788c */ /* 0x000fe4000bf05270 */
[----:B------:R-:W-:Y:S02]  /*1dd0*/  USHF.L.U32 UR18, UR23, 0x6, URZ ;  /* 0x0000000617127899 */ /* 0x000fe400080006ff */
[----:B------:R-:W-:Y:S02]  /*1de0*/  USEL UR9, URZ, 0x1, UP0 ;  /* 0x00000001ff097887 */ /* 0x000fe40008000000 */
[----:B------:R-:W-:-:S02]  /*1df0*/  USEL UR13, UR13, URZ, UP0 ;  /* 0x000000ff0d0d7287 */ /* 0x000fc40008000000 */
[----:B------:R-:W-:Y:S02]  /*1e00*/  UIADD3 UR30, UP0, UPT, UR24, 0x180, URZ ;  /* 0x00000180181e7890 */ /* 0x000fe4000ff1e0ff */
[----:B------:R-:W-:Y:S01]  /*1e10*/  ULEA UR8, UR13, UR4, 0x3 ;  /* 0x000000040d087291 */ /* 0x000fe2000f8e18ff */
[----:B------:R-:W-:Y:S01]  /*1e20*/  LOP3.LUT R15, R15, UR9, RZ, 0x3c, !PT ;  /* 0x000000090f0f7c12 */ /* 0x000fe2000f8e3cff */
[----:B------:R-:W-:Y:S02]  /*1e30*/  ULOP3.LUT UR17, UR17, 0xfefffff8, URZ, 0xc0, !UPT ;  /* 0xfefffff811117892 */ /* 0x000fe4000f8ec0ff */
[----:B------:R-:W-:Y:S01]  /*1e40*/  UIADD3.X UR33, UPT, UPT, URZ, UR25, URZ, UP1, !UPT ;  /* 0x00000019ff217290 */ /* 0x000fe20008ffe4ff */
[----:B-1----:R-:W-:Y:S01]  /*1e50*/  SHF.L.U32 R2, R15, 0x1f, RZ ;  /* 0x0000001f0f027819 */ /* 0x002fe200000006ff */
[----:B------:R-:W-:Y:S01]  /*1e60*/  UIADD3.X UR31, UPT, UPT, URZ, UR25, URZ, UP0, !UPT ;  /* 0x00000019ff1f7290 */ /* 0x000fe200087fe4ff */
[----:B------:R-:W-:Y:S02]  /*1e70*/  UMOV UR28, 0x0 ;  /* 0x00000000001c7882 */ /* 0x000fe40000000000 */
[----:B------:R4:W1:Y:S01]  /*1e80*/  SYNCS.PHASECHK.TRANS64.TRYWAIT P0, [UR8+0x28], R2 ;  /* 0x00002802ff0075a7 */ /* 0x0008620008001108 */
[----:B------:R-:W-:Y:S01]  /*1e90*/  ULEA UR8, UR27, UR4, 0xe ;  /* 0x000000041b087291 */ /* 0x000fe2000f8e70ff */
[----:B------:R-:W-:Y:S01]  /*1ea0*/  UMOV UR29, 0x10000000 ;  /* 0x10000000001d7882 */ /* 0x000fe20000000000 */
[----:B------:R-:W-:-:S02]  /*1eb0*/  UMOV UR19, UR43 ;  /* 0x0000002b00137c82 */ /* 0x000fc40008000000 */
[----:B------:R-:W-:Y:S02]  /*1ec0*/  UIADD3 UR16, UPT, UPT, UR8, 0x10800, URZ ;  /* 0x0001080008107890 */ /* 0x000fe4000fffe0ff */
[----:B------:R-:W-:Y:S01]  /*1ed0*/  UIADD3 UR8, UPT, UPT, UR8, 0x24800, URZ ;  /* 0x0002480008087890 */ /* 0x000fe2000fffe0ff */
[----:B------:R-:W-:Y:S01]  /*1ee0*/  UMOV UR20, UR44 ;  /* 0x0000002c00147c82 */ /* 0x000fe20008000000 */
[----:B------:R-:W-:Y:S01]  /*1ef0*/  UMOV UR12, UR44 ;  /* 0x0000002c000c7c82 */ /* 0x000fe20008000000 */
[----:B------:R-:W-:Y:S01]  /*1f00*/  UMOV UR9, UR17 ;  /* 0x0000001100097c82 */ /* 0x000fe20008000000 */
[----:B------:R-:W-:Y:S01]  /*1f10*/  UMOV UR10, UR18 ;  /* 0x00000012000a7c82 */ /* 0x000fe20008000000 */
[----:B------:R-:W-:Y:S02]  /*1f20*/  UIADD3 UR23, UPT, UPT, UR23, 0x1, URZ ;  /* 0x0000000117177890 */ /* 0x000fe4000fffe0ff */
[----:B------:R4:W-:Y:S01]  /*1f30*/  UTMALDG.3D.2CTA [UR16], [UR32], desc[UR28] ;  /* 0x00001c10200075b4 */ /* 0x0009e20008211000 */
[----:B------:R-:W-:Y:S01]  /*1f40*/  UMOV UR27, UR13 ;  /* 0x0000000d001b7c82 */ /* 0x000fe20008000000 */
[----:B------:R-:W-:Y:S01]  /*1f50*/  UISETP.NE.AND UP0, UPT, UR23, UR26, UPT ;  /* 0x0000001a1700728c */ /* 0x000fe2000bf05270 */
[----:B------:R4:W-:Y:S08]  /*1f60*/  UTMALDG.3D.2CTA [UR8], [UR30], desc[UR28] ;  /* 0x00001c081e0075b4 */ /* 0x0009f00008211000 */
[----:B----4-:R-:W-:Y:S05]  /*1f70*/  BRA.U UP0, `(.L_x_38) ;  /* 0xfffffffd004c7547 */ /* 0x010fea000b83ffff */
.L_x_32:
[C---:B-1----:R-:W-:Y:S01]  /*1f80*/  LEA R2, R14.reuse, UR4, 0x3 ;  /* 0x000000040e027c11 */ /* 0x042fe2000f8e18ff */
[----:B------:R-:W-:Y:S01]  /*1f90*/  NOP ;  /* 0x0000000000007918 */ /* 0x000fe20000000000 */
[----:B--2---:R-:W-:Y:S02]  /*1fa0*/  SHF.L.U32 R3, R13, 0x1f, RZ ;  /* 0x0000001f0d037819 */ /* 0x004fe400000006ff */
[----:B------:R-:W-:Y:S02]  /*1fb0*/  LEA R4, R14, UR4, 0x4 ;  /* 0x000000040e047c11 */ /* 0x000fe4000f8e20ff */
[----:B------:R-:W1:Y:S02]  /*1fc0*/  SYNCS.PHASECHK.TRANS64.TRYWAIT P0, [R2+URZ+0xa0], R3 ;  /* 0x0000a003020075a7 */ /* 0x000e6400080011ff */
[----:B-1----:R-:W-:Y:S05]  /*1fd0*/  @!P0 BRA `(.L_x_39) ;  /* 0x0000009400d08947 */ /* 0x002fea0003800000 */
.L_x_152:
[----:B------:R-:W2:Y:S01]  /*1fe0*/  LDS.128 R4, [R4+0x110] ;  /* 0x0001100004047984 */ /* 0x000ea20000000c00 */
[----:B------:R-:W-:Y:S01]  /*1ff0*/  ISETP.GE.AND P0, PT, R134, 0x1, PT ;  /* 0x000000018600780c */ /* 0x000fe20003f06270 */
[----:B-1----:R-:W-:Y:S01]  /*2000*/  VIADD R2, R2, 0xb0 ;  /* 0x000000b002027836 */ /* 0x002fe20000000000 */
[----:B------:R-:W-:Y:S01]  /*2010*/  @!PT LDS RZ, [RZ] ;  /* 0x00000000fffff984 */ /* 0x000fe20000000800 */
[----:B------:R-:W-:Y:S01]  /*2020*/  @!PT LDS RZ, [RZ] ;  /* 0x00000000fffff984 */ /* 0x000fe20000000800 */
[----:B------:R-:W-:Y:S01]  /*2030*/  @!PT LDS RZ, [RZ] ;  /* 0x00000000fffff984 */ /* 0x000fe20000000800 */
[----:B------:R-:W-:Y:S01]  /*2040*/  @!PT LDS RZ, [RZ] ;  /* 0x00000000fffff984 */ /* 0x000fe20000000800 */
[----:B------:R1:W-:Y:S06]  /*2050*/  MEMBAR.ALL.CTA ;  /* 0x0000000000007992 */ /* 0x0003ec0000008000 */
[----:B-1----:R-:W1:Y:S01]  /*2060*/  FENCE.VIEW.ASYNC.S ;  /* 0x00000000000073c6 */ /* 0x002e620000000000 */
[----:B------:R-:W-:-:S04]  /*2070*/  PRMT R2, RZ, 0x654, R2 ;  /* 0x00000654ff027816 */ /* 0x000fc80000000002 */
[----:B-1----:R1:W-:Y:S01]  /*2080*/  SYNCS.ARRIVE.TRANS64.RED.A1T0 RZ, [R2+URZ], RZ ;  /* 0x000000ff02ff79a7 */ /* 0x0023e200081004ff */
[----:B--2---:R-:W-:-:S13]  /*2090*/  LOP3.LUT P2, RZ, R6, 0x1, RZ, 0xc0, !PT ;  /* 0x0000000106ff7812 */ /* 0x004fda000784c0ff */
[----:B------:R-:W-:Y:S01]  /*20a0*/  @P2 SHF.R.U32.HI R3, RZ, 0x10, R5 ;  /* 0x00000010ff032819 */ /* 0x000fe20000011605 */
[----:B------:R-:W-:Y:S01]  /*20b0*/  VOTEU.ANY UP0, P2 ;  /* 0x0000000000ff7886 */ /* 0x000fe20001000100 */
[----:B------:R-:W-:Y:S02]  /*20c0*/  @P2 MOV R11, R4 ;  /* 0x00000004000b2202 */ /* 0x000fe40000000f00 */
[----:B------:R-:W-:Y:S02]  /*20d0*/  @P2 R2UR.BROADCAST UR8, R3 ;  /* 0x00000000030822ca */ /* 0x000fe400008e0000 */
[----:B------:R-:W-:-:S11]  /*20e0*/  @P2 LOP3.LUT R8, R5, 0xffff, RZ, 0xc0, !PT ;  /* 0x0000ffff05082812 */ /* 0x000fd600078ec0ff */
[----:B------:R-:W-:Y:S01]  /*20f0*/  @UP0 UMOV UR44, UR8 ;  /* 0x00000008002c0c82 */ /* 0x000fe20008000000 */
[----:B-1----:R-:W-:Y:S05]  /*2100*/  @!P0 BRA `(.L_x_40) ;  /* 0x0000000000b88947 */ /* 0x002fea0003800000 */
[----:B------:R-:W3:Y:S01]  /*2110*/  LDC.64 R4, c[0x0][0xb18] ;  /* 0x0002c600ff047b82 */ /* 0x000ee20000000a00 */
[----:B------:R-:W-:-:S07]  /*2120*/  ISETP.NE.AND P3, PT, R134, 0x1, PT ;  /* 0x000000018600780c */ /* 0x000fce0003f65270 */
[----:B------:R-:W1:Y:S08]  /*2130*/  LDC.64 R6, c[0x0][0xb10] ;  /* 0x0002c400ff067b82 */ /* 0x000e700000000a00 */
[----:B------:R-:W2:Y:S08]  /*2140*/  LDC R17, c[0x0][0xb20] ;  /* 0x0002c800ff117b82 */ /* 0x000eb00000000800 */
[----:B------:R-:W4:Y:S01]  /*2150*/  LDC R18, c[0x0][0xb0c] ;  /* 0x0002c300ff127b82 */ /* 0x000f220000000800 */
[----:B---3--:R-:W-:Y:S01]  /*2160*/  IMAD.HI.U32 R22, R0, R5, RZ ;  /* 0x0000000500167227 */ /* 0x008fe200078e00ff */
[----:B------:R-:W-:-:S06]  /*2170*/  ISETP.NE.AND P0, PT, R4, 0x1, PT ;  /* 0x000000010400780c */ /* 0x000fcc0003f05270 */
[----:B------:R-:W3:Y:S01]  /*2180*/  LDC.64 R2, c[0x0][0xb28] ;  /* 0x0002ca00ff027b82 */ /* 0x000ee20000000a00 */
[----:B-1----:R-:W-:-:S04]  /*2190*/  IMAD.HI.U32 R20, R9, R6, RZ ;  /* 0x0000000609147227 */ /* 0x002fc800078e00ff */
[----:B------:R-:W-:Y:S01]  /*21a0*/  IMAD.HI.U32 R24, R11, R6, RZ ;  /* 0x000000060b187227 */ /* 0x000fe200078e00ff */
[----:B------:R-:W-:Y:S02]  /*21b0*/  SHF.R.U32.HI R20, RZ, R7, R20 ;  /* 0x00000007ff147219 */ /* 0x000fe40000011614 */
[----:B--2---:R-:W-:Y:S01]  /*21c0*/  SHF.R.U32.HI R19, RZ, R17, R22 ;  /* 0x00000011ff137219 */ /* 0x004fe20000011616 */
[----:B------:R-:W-:Y:S01]  /*21d0*/  IMAD.HI.U32 R22, R8, R5, RZ ;  /* 0x0000000508167227 */ /* 0x000fe200078e00ff */
[----:B------:R-:W-:Y:S02]  /*21e0*/  SHF.R.U32.HI R24, RZ, R7, R24 ;  /* 0x00000007ff187219 */ /* 0x000fe40000011618 */
[----:B------:R-:W-:Y:S02]  /*21f0*/  SEL R19, R0, R19, !P0 ;  /* 0x0000001300137207 */ /* 0x000fe40004000000 */
[----:B------:R-:W-:Y:S02]  /*2200*/  SHF.R.U32.HI R17, RZ, R17, R22 ;  /* 0x00000011ff117219 */ /* 0x000fe40000011616 */
[----:B----4-:R-:W-:-:S02]  /*2210*/  ISETP.NE.AND P1, PT, R18, 0x1, PT ;  /* 0x000000011200780c */ /* 0x010fc40003f25270 */
[----:B------:R-:W-:Y:S02]  /*2220*/  SEL R17, R8, R17, !P0 ;  /* 0x0000001108117207 */ /* 0x000fe40004000000 */
[----:B------:R-:W-:Y:S02]  /*2230*/  SEL R21, R9, R20, !P1 ;  /* 0x0000001409157207 */ /* 0x000fe40004800000 */
[----:B------:R-:W-:Y:S01]  /*2240*/  SEL R5, R11, R24, !P1 ;  /* 0x000000180b057207 */ /* 0x000fe20004800000 */
[----:B---3--:R-:W-:Y:S01]  /*2250*/  IMAD.HI.U32 R20, R19, R2, RZ ;  /* 0x0000000213147227 */ /* 0x008fe200078e00ff */
[----:B------:R-:W-:-:S03]  /*2260*/  IADD3 R7, PT, PT, -R17, RZ, RZ ;  /* 0x000000ff11077210 */ /* 0x000fc60007ffe1ff */
        /* <DEDUP_REMOVED lines=11> */
[----:B------:R-:W-:-:S04]  /*2320*/  @!P0 IMAD.HI.U32 R20, R5, R2, RZ ;  /* 0x0000000205148227 */ /* 0x000fc800078e00ff */
[----:B------:R-:W-:Y:S01]  /*2330*/  IMAD.MOV R2, RZ, RZ, -R6 ;  /* 0x000000ffff027224 */ /* 0x000fe200078e0a06 */
[----:B------:R-:W-:-:S03]  /*2340*/  @!P0 SHF.R.U32.HI R20, RZ, R3, R20 ;  /* 0x00000003ff148219 */ /* 0x000fc60000011614 */
[----:B------:R-:W-:Y:S01]  /*2350*/  IMAD R2, R134, R2, R17 ;  /* 0x0000000286027224 */ /* 0x000fe200078e0211 */
        /* <DEDUP_REMOVED lines=9> */
.L_x_40:
[----:B------:R-:W1:Y:S02]  /*23f0*/  LDCU UR8, c[0x0][0xb30] ;  /* 0x00016600ff0877ac */ /* 0x000e640008000800 */
[----:B-1----:R-:W-:-:S09]  /*2400*/  UISETP.NE.AND UP0, UPT, UR8, 0x1, UPT ;  /* 0x000000010800788c */ /* 0x002fd2000bf05270 */
[----:B------:R-:W-:Y:S05]  /*2410*/  BRA.U UP0, `(.L_x_41) ;  /* 0x0000000100407547 */ /* 0x000fea000b800000 */
[----:B------:R-:W1:Y:S08]  /*2420*/  LDC.64 R4, c[0x0][0xb10] ;  /* 0x0002c400ff047b82 */ /* 0x000e700000000a00 */
[----:B------:R-:W2:Y:S08]  /*2430*/  LDC.64 R2, c[0x0][0xb18] ;  /* 0x0002c600ff027b82 */ /* 0x000eb00000000a00 */
[----:B------:R-:W4:Y:S08]  /*2440*/  LDC R6, c[0x0][0xb20] ;  /* 0x0002c800ff067b82 */ /* 0x000f300000000800 */
[----:B------:R-:W3:Y:S01]  /*2450*/  LDC R18, c[0x0][0xb0c] ;  /* 0x0002c300ff127b82 */ /* 0x000ee20000000800 */
[----:B-1----:R-:W-:-:S05]  /*2460*/  IMAD.HI.U32 R4, R11, R4, RZ ;  /* 0x000000040b047227 */ /* 0x002fca00078e00ff */
[----:B------:R-:W-:Y:S01]  /*2470*/  SHF.R.U32.HI R4, RZ, R5, R4 ;  /* 0x00000005ff047219 */ /* 0x000fe20000011604 */
[----:B--2---:R-:W-:Y:S01]  /*2480*/  IMAD.HI.U32 R3, R8, R3, RZ ;  /* 0x0000000308037227 */ /* 0x004fe200078e00ff */
[----:B------:R-:W-:-:S04]  /*2490*/  ISETP.NE.AND P0, PT, R2, 0x1, PT ;  /* 0x000000010200780c */ /* 0x000fc80003f05270 */
[----:B----4-:R-:W-:-:S04]  /*24a0*/  SHF.R.U32.HI R3, RZ, R6, R3 ;  /* 0x00000006ff037219 */ /* 0x010fc80000011603 */
[----:B------:R-:W-:Y:S02]  /*24b0*/  SEL R3, R8, R3, !P0 ;  /* 0x0000000308037207 */ /* 0x000fe40004000000 */
[----:B---3--:R-:W-:-:S04]  /*24c0*/  ISETP.NE.AND P1, PT, R18, 0x1, PT ;  /* 0x000000011200780c */ /* 0x008fc80003f25270 */
[----:B------:R-:W-:-:S05]  /*24d0*/  SEL R4, R11, R4, !P1 ;  /* 0x000000040b047207 */ /* 0x000fca0004800000 */
[----:B------:R-:W-:Y:S02]  /*24e0*/  IMAD.IADD R5, R3, 0x1, -R4 ;  /* 0x0000000103057824 */ /* 0x000fe400078e0a04 */
[----:B------:R-:W-:Y:S02]  /*24f0*/  IMAD.IADD R3, R4, 0x1, -R3 ;  /* 0x0000000104037824 */ /* 0x000fe400078e0a03 */
[----:B------:R-:W-:Y:S02]  /*2500*/  IMAD R11, R5, R18, R11 ;  /* 0x00000012050b7224 */ /* 0x000fe400078e020b */
[----:B------:R-:W-:-:S07]  /*2510*/  IMAD R8, R3, R2, R8 ;  /* 0x0000000203087224 */ /* 0x000fce00078e0208 */
.L_x_41:
[----:B------:R-:W-:Y:S01]  /*2520*/  VIADD R14, R14, 0x1 ;  /* 0x000000010e0e7836 */ /* 0x000fe20000000000 */
[----:B------:R-:W-:Y:S01]  /*2530*/  PLOP3.LUT P1, PT, PT, PT, PT, 0x80, 0x8 ;  /* 0x000000000008781c */ /* 0x000fe20003f2f070 */
[----:B------:R-:W-:-:S03]  /*2540*/  IMAD.IADD R5, R11, 0x1, R180 ;  /* 0x000000010b057824 */ /* 0x000fc600078e02b4 */
[----:B------:R-:W-:-:S04]  /*2550*/  ISETP.NE.AND P0, PT, R14, 0x2, PT ;  /* 0x000000020e00780c */ /* 0x000fc80003f05270 */
[----:B------:R-:W-:Y:S02]  /*2560*/  SEL R2, RZ, 0x1, P0 ;  /* 0x00000001ff027807 */ /* 0x000fe40000000000 */
[----:B------:R-:W-:Y:S02]  /*2570*/  SEL R14, R14, RZ, P0 ;  /* 0x000000ff0e0e7207 */ /* 0x000fe40000000000 */
[----:B------:R-:W-:Y:S01]  /*2580*/  LOP3.LUT R13, R13, R2, RZ, 0x3c, !PT ;  /* 0x000000020d0d7212 */ /* 0x000fe200078e3cff */
[----:B------:R-:W-:Y:S01]  /*2590*/  IMAD.IADD R2, R8, 0x1, R193 ;  /* 0x0000000108027824 */ /* 0x000fe200078e02c1 */
[----:B------:R-:W-:Y:S06]  /*25a0*/  @P2 BRA `(.L_x_42) ;  /* 0xfffffff000642947 */ /* 0x000fec000383ffff */
[----:B------:R-:W-:Y:S01]  /*25b0*/  UIADD3 UR4, UPT, UPT, UR4, 0x28, URZ ;  /* 0x0000002804047890 */ /* 0x000fe2000fffe0ff */
[----:B------:R-:W-:-:S03]  /*25c0*/  SHF.L.U32 R3, R15, 0x1f, RZ ;  /* 0x0000001f0f037819 */ /* 0x000fc600000006ff */
[----:B------:R-:W-:-:S09]  /*25d0*/  ULEA UR5, UR13, UR4, 0x3 ;  /* 0x000000040d057291 */ /* 0x000fd2000f8e18ff */
[----:B------:R-:W1:Y:S02]  /*25e0*/  SYNCS.PHASECHK.TRANS64.TRYWAIT P0, [UR5], R3 ;  /* 0x00000003ff0075a7 */ /* 0x000e640008001105 */
[----:B-1----:R-:W-:Y:S05]  /*25f0*/  @!P0 BRA `(.L_x_43) ;  /* 0x00000090005c8947 */ /* 0x002fea0003800000 */
.L_x_154:
[----:B------:R-:W-:-:S04]  /*2600*/  UIADD3 UR6, UPT, UPT, UR13, 0x1, URZ ;  /* 0x000000010d067890 */ /* 0x000fc8000fffe0ff */
[----:B------:R-:W-:-:S04]  /*2610*/  UISETP.NE.AND UP0, UPT, UR6, 0x5, UPT ;  /* 0x000000050600788c */ /* 0x000fc8000bf05270 */
[----:B------:R-:W-:Y:S02]  /*2620*/  USEL UR7, URZ, 0x1, UP0 ;  /* 0x00000001ff077887 */ /* 0x000fe40008000000 */
[----:B------:R-:W-:-:S04]  /*2630*/  USEL UR6, UR6, URZ, UP0 ;  /* 0x000000ff06067287 */ /* 0x000fc80008000000 */
[----:B------:R-:W-:Y:S01]  /*2640*/  ULEA UR5, UR6, UR4, 0x3 ;  /* 0x0000000406057291 */ /* 0x000fe2000f8e18ff */
[----:B------:R-:W-:-:S04]  /*2650*/  LOP3.LUT R2, R15, UR7, RZ, 0x3c, !PT ;  /* 0x000000070f027c12 */ /* 0x000fc8000f8e3cff */
[----:B-1----:R-:W-:-:S04]  /*2660*/  SHF.L.U32 R3, R2, 0x1f, RZ ;  /* 0x0000001f02037819 */ /* 0x002fc800000006ff */
[----:B------:R-:W1:Y:S02]  /*2670*/  SYNCS.PHASECHK.TRANS64.TRYWAIT P0, [UR5], R3 ;  /* 0x00000003ff0075a7 */ /* 0x000e640008001105 */
[----:B-1----:R-:W-:Y:S05]  /*2680*/  @!P0 BRA `(.L_x_44) ;  /* 0x0000009000508947 */ /* 0x002fea0003800000 */
.L_x_156:
        /* <DEDUP_REMOVED lines=9> */
.L_x_158:
        /* <DEDUP_REMOVED lines=9> */
.L_x_160:
[----:B------:R-:W-:-:S04]  /*27b0*/  UIADD3 UR6, UPT, UPT, UR6, 0x1, URZ ;  /* 0x0000000106067890 */ /* 0x000fc8000fffe0ff */
[----:B------:R-:W-:-:S04]  /*27c0*/  UISETP.NE.AND UP0, UPT, UR6, 0x5, UPT ;  /* 0x000000050600788c */ /* 0x000fc8000bf05270 */
[----:B------:R-:W-:Y:S02]  /*27d0*/  USEL UR5, URZ, 0x1, UP0 ;  /* 0x00000001ff057887 */ /* 0x000fe40008000000 */
[----:B------:R-:W-:-:S04]  /*27e0*/  USEL UR6, UR6, URZ, UP0 ;  /* 0x000000ff06067287 */ /* 0x000fc80008000000 */
[----:B------:R-:W-:Y:S01]  /*27f0*/  ULEA UR6, UR6, UR4, 0x3 ;  /* 0x0000000406067291 */ /* 0x000fe2000f8e18ff */
[----:B-1----:R-:W-:-:S04]  /*2800*/  LOP3.LUT R3, R2, UR5, RZ, 0x3c, !PT ;  /* 0x0000000502037c12 */ /* 0x002fc8000f8e3cff */
[----:B------:R-:W-:Y:S01]  /*2810*/  SHF.L.U32 R3, R3, 0x1f, RZ ;  /* 0x0000001f03037819 */ /* 0x000fe200000006ff */
[----:B---3--:R-:W-:-:S07]  /*2820*/  IMAD.U32 R0, RZ, RZ, UR6 ;  /* 0x00000006ff007e24 */ /* 0x008fce000f8e00ff */
.L_x_47:
[----:B-1----:R1:W2:Y:S02]  /*2830*/  SYNCS.PHASECHK.TRANS64.TRYWAIT P0, [R0+URZ], R3 ;  /* 0x00000003000075a7 */ /* 0x0022a400080011ff */
[----:B--2---:R-:W-:Y:S05]  /*2840*/  @!P0 NANOSLEEP.SYNCS 0x989680 ;  /* 0x009896800000895d */ /* 0x004fea0003900000 */
[----:B------:R-:W2:Y:S02]  /*2850*/  @!P0 SYNCS.PHASECHK.TRANS64 P0, [R0+URZ], R3 ;  /* 0x00000003000085a7 */ /* 0x000ea400080010ff */
[----:B--2---:R-:W-:Y:S05]  /*2860*/  @P0 EXIT ;  /* 0x000000000000094d */ /* 0x004fea0003800000 */
[----:B------:R-:W-:Y:S05]  /*2870*/  BRA `(.L_x_47) ;  /* 0xfffffffc00ec7947 */ /* 0x000fea000383ffff */
.L_x_22:
[----:B------:R-:W-:-:S04]  /*2880*/  UISETP.NE.AND UP1, UPT, UR37, URZ, UPT ;  /* 0x000000ff2500728c */ /* 0x000fc8000bf25270 */
[----:B------:R-:W-:-:S09]  /*2890*/  UISETP.NE.OR UP1, UPT, UR10, 0x1, UP1 ;  /* 0x000000010a00788c */ /* 0x000fd20008f25670 */
[----:B------:R-:W-:Y:S05]  /*28a0*/  BRA.U UP1, `(.L_x_48) ;  /* 0x0000000501487547 */ /* 0x000fea000b800000 */
[----:B------:R-:W-:Y:S01]  /*28b0*/  ISETP.GE.U32.AND P2, PT, R3, 0x2, PT ;  /* 0x000000020300780c */ /* 0x000fe20003f46070 */
[----:B------:R-:W-:Y:S01]  /*28c0*/  IMAD.MOV.U32 R12, RZ, RZ, 0x1 ;  /* 0x00000001ff0c7424 */ /* 0x000fe200078e00ff */
[----:B------:R-:W-:Y:S02]  /*28d0*/  CS2R R10, SRZ ;  /* 0x00000000000a7805 */ /* 0x000fe4000001ff00 */
[----:B------:R-:W-:Y:S01]  /*28e0*/  CS2R R8, SRZ ;  /* 0x0000000000087805 */ /* 0x000fe2000001ff00 */
[----:B------:R-:W-:Y:S01]  /*28f0*/  UMOV UR4, 0x400 ;  /* 0x0000040000047882 */ /* 0x000fe20000000000 */
[----:B------:R-:W-:Y:S01]  /*2900*/  UMOV UR6, URZ ;  /* 0x000000ff00067c82 */ /* 0x000fe20008000000 */
[----:B------:R-:W-:-:S12]  /*2910*/  ULEA UR37, UR37, UR4, 0x18 ;  /* 0x0000000425257291 */ /* 0x000fd8000f8ec0ff */
.L_x_52:
[----:B------:R-:W-:Y:S02]  /*2920*/  LEA R0, R8, UR37, 0x3 ;  /* 0x0000002508007c11 */ /* 0x000fe4000f8e18ff */
[----:B------:R-:W-:-:S03]  /*2930*/  SHF.L.U32 R5, R9, 0x1f, RZ ;  /* 0x0000001f09057819 */ /* 0x000fc600000006ff */
[----:B------:R-:W-:Y:S01]  /*2940*/  VIADD R4, R0, 0xf0 ;  /* 0x000000f000047836 */ /* 0x000fe20000000000 */
[----:B------:R-:W1:Y:S02]  /*2950*/  SYNCS.PHASECHK.TRANS64.TRYWAIT P0, [R0+URZ+0xe0], R5 ;  /* 0x0000e005000075a7 */ /* 0x000e6400080011ff */
[----:B-1----:R-:W-:Y:S05]  /*2960*/  @!P0 BRA `(.L_x_49) ;  /* 0x0000008c00e08947 */ /* 0x002fea0003800000 */
.L_x_161:
[----:B------:R-:W-:Y:S01]  /*2970*/  ULEA UR5, UR6, UR37, 0x3 ;  /* 0x0000002506057291 */ /* 0x000fe2000f8e18ff */
[----:B------:R-:W-:Y:S01]  /*2980*/  PRMT R4, RZ, 0x654, R4 ;  /* 0x00000654ff047816 */ /* 0x000fe20000000004 */
[----:B-1----:R-:W-:Y:S01]  /*2990*/  @!P2 IMAD.MOV.U32 R5, RZ, RZ, 0x10 ;  /* 0x00000010ff05a424 */ /* 0x002fe200078e00ff */
[----:B------:R-:W-:Y:S01]  /*29a0*/  SHF.L.U32 R7, R12, 0x1f, RZ ;  /* 0x0000001f0c077819 */ /* 0x000fe200000006ff */
[----:B------:R-:W-:Y:S01]  /*29b0*/  UIADD3 UR4, UPT, UPT, UR5, 0xa0, URZ ;  /* 0x000000a005047890 */ /* 0x000fe2000fffe0ff */
[----:B------:R1:W-:Y:S05]  /*29c0*/  SYNCS.ARRIVE.TRANS64.RED.A1T0 RZ, [R4+URZ], RZ ;  /* 0x000000ff04ff79a7 */ /* 0x0003ea00081004ff */
[----:B------:R-:W-:Y:S01]  /*29d0*/  IMAD.U32 R0, RZ, RZ, UR4 ;  /* 0x00000004ff007e24 */ /* 0x000fe2000f8e00ff */
[----:B------:R-:W2:Y:S04]  /*29e0*/  SYNCS.PHASECHK.TRANS64.TRYWAIT P0, [UR5+0xb0], R7 ;  /* 0x0000b007ff0075a7 */ /* 0x000ea80008001105 */
[----:B------:R-:W-:Y:S01]  /*29f0*/  PRMT R13, R3, 0x654, R0 ;  /* 0x00000654030d7816 */ /* 0x000fe20000000000 */
[----:B-12---:R-:W-:Y:S06]  /*2a00*/  @!P0 BRA `(.L_x_50) ;  /* 0x0000008c00cc8947 */ /* 0x006fec0003800000 */
.L_x_163:
[----:B------:R-:W-:Y:S01]  /*2a10*/  ULEA UR4, UR6, UR37, 0x4 ;  /* 0x0000002506047291 */ /* 0x000fe2000f8e20ff */
[----:B------:R-:W-:Y:S01]  /*2a20*/  SEL R2, R13, R2, !P2 ;  /* 0x000000020d027207 */ /* 0x000fe20005000000 */
[----:B------:R-:W-:Y:S01]  /*2a30*/  UIADD3 UR5, UPT, UPT, UR5, 0xa0, URZ ;  /* 0x000000a005057890 */ /* 0x000fe2000fffe0ff */
[----:B-1----:R-:W-:Y:S01]  /*2a40*/  LEA R0, R11, UR37, 0x3 ;  /* 0x000000250b007c11 */ /* 0x002fe2000f8e18ff */
[----:B------:R-:W-:Y:S01]  /*2a50*/  UIADD3 UR4, UPT, UPT, UR4, 0x110, URZ ;  /* 0x0000011004047890 */ /* 0x000fe2000fffe0ff */
[----:B------:R1:W-:Y:S01]  /*2a60*/  @!P2 SYNCS.ARRIVE.TRANS64.RED RZ, [R2+URZ], R5 ;  /* 0x0000000502ffa9a7 */ /* 0x0003e200080004ff */
[----:B------:R-:W-:Y:S01]  /*2a70*/  UIADD3 UR6, UPT, UPT, UR6, 0x1, URZ ;  /* 0x0000000106067890 */ /* 0x000fe2000fffe0ff */
[----:B------:R-:W-:-:S03]  /*2a80*/  VIADD R8, R8, 0x1 ;  /* 0x0000000108087836 */ /* 0x000fc60000000000 */
[----:B------:R-:W-:Y:S02]  /*2a90*/  UISETP.NE.AND UP0, UPT, UR6, 0x2, UPT ;  /* 0x000000020600788c */ /* 0x000fe4000bf05270 */
[----:B------:R-:W-:Y:S01]  /*2aa0*/  ISETP.NE.AND P0, PT, R8, 0x2, PT ;  /* 0x000000020800780c */ /* 0x000fe20003f05270 */
[----:B------:R-:W-:Y:S06]  /*2ab0*/  UGETNEXTWORKID.BROADCAST [UR4], [UR5] ;  /* 0x00000000040073ca */ /* 0x000fec0008000100 */
[----:B------:R-:W-:Y:S02]  /*2ac0*/  USEL UR4, URZ, 0x1, UP0 ;  /* 0x00000001ff047887 */ /* 0x000fe40008000000 */
[----:B------:R-:W-:-:S04]  /*2ad0*/  USEL UR6, UR6, URZ, UP0 ;  /* 0x000000ff06067287 */ /* 0x000fc80008000000 */
[----:B------:R-:W-:Y:S02]  /*2ae0*/  LOP3.LUT R12, R12, UR4, RZ, 0x3c, !PT ;  /* 0x000000040c0c7c12 */ /* 0x000fe4000f8e3cff */
[----:B-1----:R-:W-:-:S04]  /*2af0*/  SHF.L.U32 R5, R10, 0x1f, RZ ;  /* 0x0000001f0a057819 */ /* 0x002fc800000006ff */
[----:B------:R-:W1:Y:S02]  /*2b00*/  SYNCS.PHASECHK.TRANS64.TRYWAIT P1, [R0+URZ+0xa0], R5 ;  /* 0x0000a005000075a7 */ /* 0x000e6400080211ff */
[----:B-1----:R-:W-:Y:S05]  /*2b10*/  @!P1 BRA `(.L_x_51) ;  /* 0x0000008c00a09947 */ /* 0x002fea0003800000 */
.L_x_164:
[C---:B------:R-:W-:Y:S01]  /*2b20*/  LEA R4, R11.reuse, UR37, 0x4 ;  /* 0x000000250b047c11 */ /* 0x040fe2000f8e20ff */
[----:B-1----:R-:W-:Y:S01]  /*2b30*/  VIADD R0, R0, 0xb0 ;  /* 0x000000b000007836 */ /* 0x002fe20000000000 */
[----:B------:R-:W-:Y:S01]  /*2b40*/  SEL R8, R8, RZ, P0 ;  /* 0x000000ff08087207 */ /* 0x000fe20000000000 */
[----:B------:R-:W-:-:S03]  /*2b50*/  VIADD R11, R11, 0x1 ;  /* 0x000000010b0b7836 */ /* 0x000fc60000000000 */
[----:B------:R-:W1:Y:S01]  /*2b60*/  LDS.128 R4, [R4+0x110] ;  /* 0x0001100004047984 */ /* 0x000e620000000c00 */
[----:B------:R-:W-:Y:S02]  /*2b70*/  PRMT R0, RZ, 0x654, R0 ;  /* 0x00000654ff007816 */ /* 0x000fe40000000000 */
[C---:B------:R-:W-:Y:S01]  /*2b80*/  ISETP.NE.AND P1, PT, R11.reuse, 0x2, PT ;  /* 0x000000020b00780c */ /* 0x040fe20003f25270 */
[----:B------:R-:W-:Y:S01]  /*2b90*/  @!PT LDS RZ, [RZ] ;  /* 0x00000000fffff984 */ /* 0x000fe20000000800 */
[----:B------:R-:W-:Y:S01]  /*2ba0*/  @!PT LDS RZ, [RZ] ;  /* 0x00000000fffff984 */ /* 0x000fe20000000800 */
[----:B------:R-:W-:Y:S01]  /*2bb0*/  @!PT LDS RZ, [RZ] ;  /* 0x00000000fffff984 */ /* 0x000fe20000000800 */
[----:B------:R-:W-:Y:S01]  /*2bc0*/  @!PT LDS RZ, [RZ] ;  /* 0x00000000fffff984 */ /* 0x000fe20000000800 */
[----:B------:R2:W-:Y:S06]  /*2bd0*/  MEMBAR.ALL.CTA ;  /* 0x0000000000007992 */ /* 0x0005ec0000008000 */
[----:B--2---:R-:W2:Y:S01]  /*2be0*/  FENCE.VIEW.ASYNC.S ;  /* 0x00000000000073c6 */ /* 0x004ea20000000000 */
[----:B------:R-:W-:Y:S01]  /*2bf0*/  SEL R11, R11, RZ, P1 ;  /* 0x000000ff0b0b7207 */ /* 0x000fe20000800000 */
[----:B--2---:R2:W-:Y:S01]  /*2c00*/  SYNCS.ARRIVE.TRANS64.RED.A1T0 RZ, [R0+URZ], RZ ;  /* 0x000000ff00ff79a7 */ /* 0x0045e200081004ff */
[----:B-1----:R-:W-:-:S02]  /*2c10*/  LOP3.LUT P3, RZ, R6, 0x1, RZ, 0xc0, !PT ;  /* 0x0000000106ff7812 */ /* 0x002fc4000786c0ff */
[----:B------:R-:W-:-:S04]  /*2c20*/  SEL R5, RZ, 0x1, P1 ;  /* 0x00000001ff057807 */ /* 0x000fc80000800000 */
[----:B------:R-:W-:Y:S02]  /*2c30*/  LOP3.LUT R10, R10, R5, RZ, 0x3c, !PT ;  /* 0x000000050a0a7212 */ /* 0x000fe400078e3cff */
[----:B--2---:R-:W-:-:S04]  /*2c40*/  SEL R0, RZ, 0x1, P0 ;  /* 0x00000001ff007807 */ /* 0x004fc80000000000 */
[----:B------:R-:W-:Y:S01]  /*2c50*/  LOP3.LUT R9, R9, R0, RZ, 0x3c, !PT ;  /* 0x0000000009097212 */ /* 0x000fe200078e3cff */
[----:B------:R-:W-:Y:S06]  /*2c60*/  @P3 BRA `(.L_x_52) ;  /* 0xfffffffc002c3947 */ /* 0x000fec000383ffff */
[----:B------:R-:W-:Y:S01]  /*2c70*/  ULEA UR5, UR6, UR37, 0x3 ;  /* 0x0000002506057291 */ /* 0x000fe2000f8e18ff */
[----:B------:R-:W-:-:S08]  /*2c80*/  SHF.L.U32 R3, R12, 0x1f, RZ ;  /* 0x0000001f0c037819 */ /* 0x000fd000000006ff */
[----:B------:R-:W1:Y:S02]  /*2c90*/  SYNCS.PHASECHK.TRANS64 P0, [UR5+0xb0], R3 ;  /* 0x0000b003ff0075a7 */ /* 0x000e640008001005 */
[----:B-1----:R-:W-:Y:S05]  /*2ca0*/  @P0 BRA `(.L_x_53) ;  /* 0x0000000000080947 */ /* 0x002fea0003800000 */
[----:B------:R-:W1:Y:S02]  /*2cb0*/  SYNCS.PHASECHK.TRANS64.TRYWAIT P0, [UR5+0xb0], R3 ;  /* 0x0000b003ff0075a7 */ /* 0x000e640008001105 */
[----:B-1----:R-:W-:Y:S05]  /*2cc0*/  @!P0 BRA `(.L_x_54) ;  /* 0x0000008c00488947 */ /* 0x002fea0003800000 */
.L_x_53:
[----:B------:R-:W-:-:S04]  /*2cd0*/  UIADD3 UR4, UPT, UPT, UR6, 0x1, URZ ;  /* 0x0000000106047890 */ /* 0x000fc8000fffe0ff */
[----:B------:R-:W-:-:S04]  /*2ce0*/  UISETP.NE.AND UP0, UPT, UR4, 0x2, UPT ;  /* 0x000000020400788c */ /* 0x000fc8000bf05270 */
[----:B------:R-:W-:Y:S02]  /*2cf0*/  USEL UR7, URZ, 0x1, UP0 ;  /* 0x00000001ff077887 */ /* 0x000fe40008000000 */
[----:B------:R-:W-:-:S04]  /*2d00*/  USEL UR4, UR4, URZ, UP0 ;  /* 0x000000ff04047287 */ /* 0x000fc80008000000 */
[----:B------:R-:W-:Y:S01]  /*2d10*/  ULEA UR4, UR4, UR37, 0x3 ;  /* 0x0000002504047291 */ /* 0x000fe2000f8e18ff */
[----:B-1----:R-:W-:-:S04]  /*2d20*/  LOP3.LUT R3, R12, UR7, RZ, 0x3c, !PT ;  /* 0x000000070c037c12 */ /* 0x002fc8000f8e3cff */
[----:B------:R-:W-:-:S04]  /*2d30*/  SHF.L.U32 R0, R3, 0x1f, RZ ;  /* 0x0000001f03007819 */ /* 0x000fc800000006ff */
[----:B------:R-:W1:Y:S02]  /*2d40*/  SYNCS.PHASECHK.TRANS64 P0, [UR4+0xb0], R0 ;  /* 0x0000b000ff0075a7 */ /* 0x000e640008001004 */
[----:B-1----:R-:W-:Y:S05]  /*2d50*/  @P0 EXIT ;  /* 0x000000000000094d */ /* 0x002fea0003800000 */
[----:B------:R-:W-:Y:S02]  /*2d60*/  SHF.L.U32 R3, R3, 0x1f, RZ ;  /* 0x0000001f03037819 */ /* 0x000fe400000006ff */
[----:B------:R-:W-:-:S07]  /*2d70*/  MOV R0, UR4 ;  /* 0x0000000400007c02 */ /* 0x000fce0008000f00 */
.L_x_55:
[----:B-1----:R1:W2:Y:S02]  /*2d80*/  SYNCS.PHASECHK.TRANS64.TRYWAIT P0, [R0+URZ+0xb0], R3 ;  /* 0x0000b003000075a7 */ /* 0x0022a400080011ff */
[----:B--2---:R-:W-:Y:S05]  /*2d90*/  @!P0 NANOSLEEP.SYNCS 0x989680 ;  /* 0x009896800000895d */ /* 0x004fea0003900000 */
[----:B------:R-:W2:Y:S02]  /*2da0*/  @!P0 SYNCS.PHASECHK.TRANS64 P0, [R0+URZ+0xb0], R3 ;  /* 0x0000b003000085a7 */ /* 0x000ea400080010ff */
[----:B--2---:R-:W-:Y:S05]  /*2db0*/  @P0 EXIT ;  /* 0x000000000000094d */ /* 0x004fea0003800000 */
[----:B------:R-:W-:Y:S05]  /*2dc0*/  BRA `(.L_x_55) ;  /* 0xfffffffc00ec7947 */ /* 0x000fea000383ffff */
.L_x_48:
[----:B------:R-:W-:Y:S05]  /*2dd0*/  BRA.U UP4, `(.L_x_56) ;  /* 0x0000001104907547 */ /* 0x000fea000b800000 */
[----:B------:R-:W-:Y:S01]  /*2de0*/  UMOV UR6, 0x40 ;  /* 0x0000004000067882 */ /* 0x000fe20000000000 */
[----:B------:R-:W-:Y:S01]  /*2df0*/  NOP ;  /* 0x0000000000007918 */ /* 0x000fe20000000000 */
[----:B------:R-:W-:Y:S01]  /*2e00*/  ULEA UR6, UR37, UR6, 0x18 ;  /* 0x0000000625067291 */ /* 0x000fe2000f8ec0ff */
[----:B------:R-:W-:Y:S02]  /*2e10*/  UMOV UR7, 0x400 ;  /* 0x0000040000077882 */ /* 0x000fe40000000000 */
[----:B------:R-:W-:-:S06]  /*2e20*/  ULEA UR37, UR37, UR7, 0x18 ;  /* 0x0000000725257291 */ /* 0x000fcc000f8ec0ff */
[----:B------:R-:W1:Y:S02]  /*2e30*/  LDS.U8 R0, [UR6+0x1c] ;  /* 0x00001c06ff007984 */ /* 0x000e640008000000 */
[----:B-1----:R-:W-:-:S13]  /*2e40*/  ISETP.NE.AND P0, PT, R0, RZ, PT ;  /* 0x000000ff0000720c */ /* 0x002fda0003f05270 */
[----:B------:R-:W-:Y:S05]  /*2e50*/  @P0 BRA `(.L_x_57) ;  /* 0x0000000400080947 */ /* 0x000fea0003800000 */
[----:B------:R-:W-:Y:S02]  /*2e60*/  UISETP.NE.U32.AND UP0, UPT, UR5, 0x1, UPT ;  /* 0x000000010500788c */ /* 0x000fe4000bf05070 */
[----:B------:R-:W-:-:S07]  /*2e70*/  UIADD3 UR8, UPT, UPT, UR6, 0x8, URZ ;  /* 0x0000000806087890 */ /* 0x000fce000fffe0ff */
[----:B------:R-:W-:Y:S05]  /*2e80*/  BRA.U !UP0, `(.L_x_58) ;  /* 0x00000001089c7547 */ /* 0x000fea000b800000 */
[----:B------:R-:W-:Y:S01]  /*2e90*/  ELECT P0, URZ, PT ;  /* 0x0000000000ff782f */ /* 0x000fe20003800000 */
[----:B------:R-:W-:-:S12]  /*2ea0*/  BSSY B0, `(.L_x_58) ;  /* 0x0000025000007945 */ /* 0x000fd80003800000 */
[----:B------:R-:W-:Y:S05]  /*2eb0*/  @!P0 BRA `(.L_x_59) ;  /* 0x00000000008c8947 */ /* 0x000fea0003800000 */
[----:B------:R-:W-:-:S05]  /*2ec0*/  UMOV UR7, 0x10 ;  /* 0x0000001000077882 */ /* 0x000fca0000000000 */
[----:B------:R-:W-:Y:S04]  /*2ed0*/  DEPBAR.LE SB1, 0x36 ;  /* 0x00009d800000791a */ /* 0x000fe80000000000 */
[----:B------:R-:W1:Y:S02]  /*2ee0*/  UTCATOMSWS.2CTA.FIND_AND_SET.ALIGN UP1, UR7, UR7 ;  /* 0x00000007000775e3 */ /* 0x000e640008220800 */
[----:B-1----:R-:W-:Y:S01]  /*2ef0*/  MOV R9, UR7 ;  /* 0x0000000700097c02 */ /* 0x002fe20008000f00 */
[----:B------:R-:W-:Y:S06]  /*2f00*/  BRA.U UP1, `(.L_x_60) ;  /* 0x0000000101187547 */ /* 0x000fec000b800000 */
.L_x_61:
[----:B------:R-:W-:Y:S05]  /*2f10*/  NANOSLEEP 0x64 ;  /* 0x000000640000795d */ /* 0x000fea0003800000 */
[----:B------:R-:W-:-:S05]  /*2f20*/  UMOV UR7, 0x10 ;  /* 0x0000001000077882 */ /* 0x000fca0000000000 */
[----:B------:R-:W-:Y:S04]  /*2f30*/  DEPBAR.LE SB1, 0x36 ;  /* 0x00009d800000791a */ /* 0x000fe80000000000 */
[----:B------:R-:W1:Y:S02]  /*2f40*/  UTCATOMSWS.2CTA.FIND_AND_SET.ALIGN UP1, UR7, UR7 ;  /* 0x00000007000775e3 */ /* 0x000e640008220800 */
[----:B-1----:R-:W-:Y:S01]  /*2f50*/  MOV R9, UR7 ;  /* 0x0000000700097c02 */ /* 0x002fe20008000f00 */
[----:B------:R-:W-:Y:S05]  /*2f60*/  BRA.U !UP1, `(.L_x_61) ;  /* 0xfffffffd09e87547 */ /* 0x000fea000b83ffff */
.L_x_60:
[----:B------:R-:W1:Y:S01]  /*2f70*/  LDS R5, [UR6+0x10] ;  /* 0x00001006ff057984 */ /* 0x000e620008000800 */
[----:B------:R-:W-:Y:S01]  /*2f80*/  IMAD.U32 R3, RZ, RZ, UR37 ;  /* 0x00000025ff037e24 */ /* 0x000fe2000f8e00ff */
[----:B------:R-:W-:-:S03]  /*2f90*/  MOV R2, UR4 ;  /* 0x0000000400027c02 */ /* 0x000fc60008000f00 */
[----:B------:R-:W-:Y:S01]  /*2fa0*/  VIADD R3, R3, 0x130 ;  /* 0x0000013003037836 */ /* 0x000fe20000000000 */
[----:B-1----:R-:W-:-:S04]  /*2fb0*/  SHF.L.U32 R5, R5, 0x1f, RZ ;  /* 0x0000001f05057819 */ /* 0x002fc800000006ff */
[----:B------:R-:W1:Y:S02]  /*2fc0*/  SYNCS.PHASECHK.TRANS64.TRYWAIT P0, [UR6+0x8], R5 ;  /* 0x00000805ff0075a7 */ /* 0x000e640008001106 */
[----:B-1----:R-:W-:Y:S05]  /*2fd0*/  @P0 BRA `(.L_x_62) ;  /* 0x0000000000080947 */ /* 0x002fea0003800000 */
[----:B------:R-:W1:Y:S02]  /*2fe0*/  SYNCS.PHASECHK.TRANS64.TRYWAIT P0, [UR6+0x8], R5 ;  /* 0x00000805ff0075a7 */ /* 0x000e640008001106 */
[----:B-1----:R-:W-:Y:S05]  /*2ff0*/  @!P0 BRA `(.L_x_63) ;  /* 0x0000008800948947 */ /* 0x002fea0003800000 */
.L_x_62:
[----:B-1----:R-:W-:Y:S01]  /*3000*/  HFMA2 R0, -RZ, RZ, 0, 5.9604644775390625e-08 ;  /* 0x00000001ff007431 */ /* 0x002fe200000001ff */
[----:B------:R-:W-:Y:S01]  /*3010*/  UPRMT UR7, UR4, 0x654, UR8 ;  /* 0x0000065404077896 */ /* 0x000fe20008000008 */
[----:B------:R-:W-:Y:S01]  /*3020*/  IMAD.MOV.U32 R6, RZ, RZ, 0xffff ;  /* 0x0000ffffff067424 */ /* 0x000fe200078e00ff */
[----:B------:R-:W-:Y:S01]  /*3030*/  PRMT R2, R2, 0x654, R3 ;  /* 0x0000065402027816 */ /* 0x000fe20000000003 */
[----:B------:R-:W-:Y:S02]  /*3040*/  IMAD.MOV.U32 R4, RZ, RZ, 0x4 ;  /* 0x00000004ff047424 */ /* 0x000fe400078e00ff */
[----:B------:R-:W-:Y:S01]  /*3050*/  IMAD.SHL.U32 R7, R9, 0x20, RZ ;  /* 0x0000002009077824 */ /* 0x000fe200078e00ff */
[----:B------:R-:W-:Y:S02]  /*3060*/  MOV R3, UR7 ;  /* 0x0000000700037c02 */ /* 0x000fe40008000f00 */
[-C--:B------:R-:W-:Y:S01]  /*3070*/  SHF.L.U32 R6, R6, R9.reuse, RZ ;  /* 0x0000000906067219 */ /* 0x080fe200000006ff */
[----:B------:R1:W-:Y:S01]  /*3080*/  SYNCS.ARRIVE.TRANS64.RED RZ, [UR7], R4 ;  /* 0x00000004ffff79a7 */ /* 0x0003e20008000407 */
[----:B------:R-:W-:Y:S01]  /*3090*/  SHF.L.U32 R5, R0, R9, RZ ;  /* 0x0000000900057219 */ /* 0x000fe200000006ff */
[----:B------:R1:W-:Y:S04]  /*30a0*/  STS [UR37+0x130], R7 ;  /* 0x00013007ff007988 */ /* 0x0003e80008000825 */
[----:B------:R1:W-:Y:S04]  /*30b0*/  STAS [R2.64], R9 ;  /* 0x0000000902007dbd */ /* 0x0003e8000c0008ff */
[----:B------:R1:W-:Y:S04]  /*30c0*/  ATOMS.OR RZ, [UR6+0x14], R6 ;  /* 0x00001406ffff798c */ /* 0x0003e8000b000006 */
[----:B------:R1:W-:Y:S04]  /*30d0*/  ATOMS.OR RZ, [UR6+0x18], R5 ;  /* 0x00001805ffff798c */ /* 0x0003e8000b000006 */
[----:B------:R1:W-:Y:S02]  /*30e0*/  ATOMS.XOR RZ, [UR6+0x10], R0 ;  /* 0x00001000ffff798c */ /* 0x0003e4000b800006 */
.L_x_59:
[----:B------:R-:W-:Y:S05]  /*30f0*/  BSYNC B0 ;  /* 0x0000000000007941 */ /* 0x000fea0003800000 */
.L_x_58:
[----:B------:R-:W-:Y:S05]  /*3100*/  BRA.U UP0, `(.L_x_64) ;  /* 0x00000001006c7547 */ /* 0x000fea000b800000 */
[----:B------:R-:W-:-:S03]  /*3110*/  UMOV UR7, 0xffffffff ;  /* 0xffffffff00077882 */ /* 0x000fc60000000000 */
[----:B------:R-:W-:Y:S05]  /*3120*/  BRA.DIV UR7, `(.L_x_65) ;  /* 0x0000008a07607947 */ /* 0x000fea000b800000 */
[----:B------:R-:W-:-:S13]  /*3130*/  ELECT P6, URZ, PT ;  /* 0x0000000000ff782f */ /* 0x000fda00038c0000 */
.L_x_168:
[----:B------:R-:W-:Y:S05]  /*3140*/  @!P6 BRA `(.L_x_64) ;  /* 0x00000000005ce947 */ /* 0x000fea0003800000 */
[----:B-1----:R-:W1:Y:S02]  /*3150*/  LDS R3, [UR6+0x10] ;  /* 0x00001006ff037984 */ /* 0x002e640008000800 */
[----:B-1----:R-:W-:-:S04]  /*3160*/  SHF.L.U32 R3, R3, 0x1f, RZ ;  /* 0x0000001f03037819 */ /* 0x002fc800000006ff */
[----:B------:R-:W1:Y:S02]  /*3170*/  SYNCS.PHASECHK.TRANS64.TRYWAIT P0, [UR6+0x8], R3 ;  /* 0x00000803ff0075a7 */ /* 0x000e640008001106 */
[----:B-1----:R-:W-:Y:S05]  /*3180*/  @P0 BRA `(.L_x_66) ;  /* 0x0000000000080947 */ /* 0x002fea0003800000 */
[----:B------:R-:W1:Y:S02]  /*3190*/  SYNCS.PHASECHK.TRANS64.TRYWAIT P0, [UR6+0x8], R3 ;  /* 0x00000803ff0075a7 */ /* 0x000e640008001106 */
[----:B-1----:R-:W-:Y:S05]  /*31a0*/  @!P0 BRA `(.L_x_67) ;  /* 0x0000008800608947 */ /* 0x002fea0003800000 */
.L_x_66:
[----:B------:R-:W2:Y:S01]  /*31b0*/  LDS R5, [UR37+0x130] ;  /* 0x00013025ff057984 */ /* 0x000ea20008000800 */
[----:B-1----:R-:W-:Y:S02]  /*31c0*/  HFMA2 R0, -RZ, RZ, 0, 5.9604644775390625e-08 ;  /* 0x00000001ff007431 */ /* 0x002fe400000001ff */
[----:B------:R-:W-:Y:S01]  /*31d0*/  IMAD.MOV.U32 R2, RZ, RZ, 0xffff ;  /* 0x0000ffffff027424 */ /* 0x000fe200078e00ff */
[----:B------:R-:W-:Y:S01]  /*31e0*/  UPRMT UR7, UR4, 0x654, UR8 ;  /* 0x0000065404077896 */ /* 0x000fe20008000008 */
[----:B--2---:R-:W-:-:S03]  /*31f0*/  IMAD.SHL.U32 R3, R5, 0x20, RZ ;  /* 0x0000002005037824 */ /* 0x004fc600078e00ff */
[-C--:B------:R-:W-:Y:S02]  /*3200*/  SHF.L.U32 R2, R2, R5.reuse, RZ ;  /* 0x0000000502027219 */ /* 0x080fe400000006ff */
[----:B------:R-:W-:Y:S01]  /*3210*/  SHF.L.U32 R5, R0, R5, RZ ;  /* 0x0000000500057219 */ /* 0x000fe200000006ff */
[----:B------:R2:W-:Y:S04]  /*3220*/  STS [UR37+0x130], R3 ;  /* 0x00013003ff007988 */ /* 0x0005e80008000825 */
[----:B------:R2:W-:Y:S04]  /*3230*/  ATOMS.OR RZ, [UR6+0x14], R2 ;  /* 0x00001402ffff798c */ /* 0x0005e8000b000006 */
[----:B------:R2:W-:Y:S01]  /*3240*/  ATOMS.OR RZ, [UR6+0x18], R5 ;  /* 0x00001805ffff798c */ /* 0x0005e2000b000006 */
[----:B------:R-:W-:Y:S03]  /*3250*/  SYNCS.ARRIVE.TRANS64.RED.A1T0 RZ, [UR7], RZ ;  /* 0x000000ffffff79a7 */ /* 0x000fe60008100407 */
[----:B------:R2:W-:Y:S01]  /*3260*/  ATOMS.XOR RZ, [UR6+0x10], R0 ;  /* 0x00001000ffff798c */ /* 0x0005e2000b800006 */
[----:B------:R-:W-:Y:S05]  /*3270*/  BRA `(.L_x_64) ;  /* 0x0000000000107947 */ /* 0x000fea0003800000 */
.L_x_57:
[----:B------:R-:W-:Y:S02]  /*3280*/  MOV R0, 0xffffffff ;  /* 0xffffffff00007802 */ /* 0x000fe40000000f00 */
[----:B------:R-:W-:-:S03]  /*3290*/  MOV R2, 0x32c0 ;  /* 0x000032c000027802 */ /* 0x000fc60000000f00 */
[----:B------:R1:W-:Y:S04]  /*32a0*/  STS [UR37+0x130], R0 ;  /* 0x00013000ff007988 */ /* 0x0003e80008000825 */
[----:B-1---5:R-:W-:Y:S05]  /*32b0*/  CALL.REL.NOINC `($__internal_1_$__cuda_sm10x_tcgen05_guardrail_trap_phase_invalid_during_alloc) ;  /* 0x0000009000047944 */ /* 0x022fea0003c00000 */
.L_x_64:
[----:B------:R-:W-:Y:S05]  /*32c0*/  WARPSYNC.ALL ;  /* 0x0000000000007948 */ /* 0x000fea0003800000 */
[----:B------:R-:W3:Y:S01]  /*32d0*/  S2UR UR7, SR_CgaCtaId ;  /* 0x00000000000779c3 */ /* 0x000ee20000008800 */
[----:B------:R-:W-:Y:S01]  /*32e0*/  UMOV UR6, 0x400 ;  /* 0x0000040000067882 */ /* 0x000fe20000000000 */
[----:B------:R-:W-:-:S06]  /*32f0*/  NOP ;  /* 0x0000000000007918 */ /* 0x000fcc0000000000 */
[----:B------:R-:W-:Y:S06]  /*3300*/  BAR.ARV 0x6, 0xa0 ;  /* 0x0182800000007b1d */ /* 0x000fec0000002000 */
[----:B------:R-:W4:Y:S01]  /*3310*/  LDCU UR8, c[0x0][0x38c] ;  /* 0x00007180ff0877ac */ /* 0x000f220008000800 */
[----:B------:R-:W-:Y:S01]  /*3320*/  LOP3.LUT R12, R12, 0xffff, RZ, 0xc0, !PT ;  /* 0x0000ffff0c0c7812 */ /* 0x000fe200078ec0ff */
[----:B-1----:R-:W-:Y:S01]  /*3330*/  IMAD.MOV.U32 R9, RZ, RZ, 0x1 ;  /* 0x00000001ff097424 */ /* 0x002fe200078e00ff */
[----:B------:R-:W-:Y:S01]  /*3340*/  LOP3.LUT R10, R10, 0xffff, RZ, 0xc0, !PT ;  /* 0x0000ffff0a0a7812 */ /* 0x000fe200078ec0ff */
[----:B------:R-:W-:Y:S01]  /*3350*/  IMAD.MOV.U32 R8, RZ, RZ, RZ ;  /* 0x000000ffff087224 */ /* 0x000fe200078e00ff */
[----:B------:R-:W-:-:S02]  /*3360*/  R2UR UR12, R12 ;  /* 0x000000000c0c72ca */ /* 0x000fc400000e0000 */
[----:B--2---:R-:W-:Y:S02]  /*3370*/  CS2R R2, SRZ ;  /* 0x0000000000027805 */ /* 0x004fe4000001ff00 */
[----:B------:R-:W-:Y:S01]  /*3380*/  R2UR UR11, R10 ;  /* 0x000000000a0b72ca */ /* 0x000fe200000e0000 */
[----:B------:R-:W-:Y:S01]  /*3390*/  UMOV UR19, URZ ;  /* 0x000000ff00137c82 */ /* 0x000fe20008000000 */
[----:B------:R-:W-:Y:S01]  /*33a0*/  UMOV UR18, URZ ;  /* 0x000000ff00127c82 */ /* 0x000fe20008000000 */
[----:B---3--:R-:W-:Y:S01]  /*33b0*/  ULEA UR7, UR7, UR6, 0x18 ;  /* 0x0000000607077291 */ /* 0x008fe2000f8ec0ff */
[----:B------:R-:W-:Y:S01]  /*33c0*/  UMOV UR17, URZ ;  /* 0x000000ff00117c82 */ /* 0x000fe20008000000 */
[----:B------:R-:W-:Y:S02]  /*33d0*/  UISETP.NE.AND UP2, UPT, UR5, URZ, UPT ;  /* 0x000000ff0500728c */ /* 0x000fe4000bf45270 */
[----:B------:R-:W-:Y:S02]  /*33e0*/  UIADD3 UR13, UPT, UPT, UR7, 0x10800, URZ ;  /* 0x00010800070d7890 */ /* 0x000fe4000fffe0ff */
[----:B------:R-:W-:-:S03]  /*33f0*/  UIADD3 UR14, UPT, UPT, UR7, 0x24800, URZ ;  /* 0x00024800070e7890 */ /* 0x000fc6000fffe0ff */
[----:B------:R-:W1:Y:S01]  /*3400*/  LDS R0, [UR7+0x130] ;  /* 0x00013007ff007984 */ /* 0x000e620008000800 */
[----:B----4-:R-:W-:Y:S02]  /*3410*/  UIADD3 UR8, UPT, UPT, UR8, 0x3f, URZ ;  /* 0x0000003f08087890 */ /* 0x010fe4000fffe0ff */
[----:B------:R-:W-:Y:S02]  /*3420*/  USHF.R.U32.HI UR13, URZ, 0x4, UR13 ;  /* 0x00000004ff0d7899 */ /* 0x000fe4000801160d */
[----:B------:R-:W-:Y:S02]  /*3430*/  USHF.R.S32.HI UR6, URZ, 0x1f, UR8 ;  /* 0x0000001fff067899 */ /* 0x000fe40008011408 */
[----:B------:R-:W-:Y:S02]  /*3440*/  USHF.R.U32.HI UR14, URZ, 0x4, UR14 ;  /* 0x00000004ff0e7899 */ /* 0x000fe4000801160e */
[----:B------:R-:W-:Y:S02]  /*3450*/  ULEA.HI UR6, UR6, UR8, URZ, 0x6 ;  /* 0x0000000806067291 */ /* 0x000fe4000f8f30ff */
[----:B------:R-:W-:-:S02]  /*3460*/  ULOP3.LUT UR13, UR13, 0x3fff, URZ, 0xc0, !UPT ;  /* 0x00003fff0d0d7892 */ /* 0x000fc4000f8ec0ff */
[----:B------:R-:W-:Y:S02]  /*3470*/  USHF.R.S32.HI UR6, URZ, 0x6, UR6 ;  /* 0x00000006ff067899 */ /* 0x000fe40008011406 */
[----:B------:R-:W-:Y:S02]  /*3480*/  ULOP3.LUT UR14, UR14, 0x3fff, URZ, 0xc0, !UPT ;  /* 0x00003fff0e0e7892 */ /* 0x000fe4000f8ec0ff */
[----:B------:R-:W-:Y:S01]  /*3490*/  UISETP.LT.AND UP0, UPT, UR6, 0x1, UPT ;  /* 0x000000010600788c */ /* 0x000fe2000bf01270 */
[----:B------:R-:W-:Y:S01]  /*34a0*/  UMOV UR28, 0x0 ;  /* 0x00000000001c7882 */ /* 0x000fe20000000000 */
[----:B------:R-:W-:Y:S01]  /*34b0*/  UMOV UR29, 0x10400490 ;  /* 0x10400490001d7882 */ /* 0x000fe20000000000 */
[----:B------:R-:W-:Y:S02]  /*34c0*/  ULOP3.LUT UR13, UR13, 0x10000, URZ, 0xfc, !UPT ;  /* 0x000100000d0d7892 */ /* 0x000fe4000f8efcff */
[----:B------:R-:W-:Y:S02]  /*34d0*/  ULOP3.LUT UR14, UR14, 0x10000, URZ, 0xfc, !UPT ;  /* 0x000100000e0e7892 */ /* 0x000fe4000f8efcff */
[----:B------:R-:W-:Y:S01]  /*34e0*/  USEL UR20, UR6, 0x1, !UP0 ;  /* 0x0000000106147887 */ /* 0x000fe2000c000000 */
[----:B------:R-:W-:Y:S01]  /*34f0*/  UMOV UR26, 0x0 ;  /* 0x00000000001a7882 */ /* 0x000fe20000000000 */
[----:B------:R-:W-:Y:S01]  /*3500*/  UMOV UR27, 0x10400490 ;  /* 0x10400490001b7882 */ /* 0x000fe20000000000 */
[----:B------:R-:W-:Y:S01]  /*3510*/  UMOV UR24, 0x0 ;  /* 0x0000000000187882 */ /* 0x000fe20000000000 */
[----:B------:R-:W-:Y:S01]  /*3520*/  UMOV UR25, 0x10400490 ;  /* 0x1040049000197882 */ /* 0x000fe20000000000 */
[----:B------:R-:W-:Y:S01]  /*3530*/  UMOV UR22, 0x0 ;  /* 0x0000000000167882 */ /* 0x000fe20000000000 */
[----:B------:R-:W-:Y:S01]  /*3540*/  UMOV UR23, 0x10400490 ;  /* 0x1040049000177882 */ /* 0x000fe20000000000 */
[----:B-1----:R-:W-:-:S15]  /*3550*/  R2UR UR21, R0 ;  /* 0x00000000001572ca */ /* 0x002fde00000e0000 */
.L_x_75:
[C---:B------:R-:W-:Y:S02]  /*3560*/  LEA R0, R8.reuse, UR7, 0x3 ;  /* 0x0000000708007c11 */ /* 0x040fe4000f8e18ff */
[----:B------:R-:W-:Y:S02]  /*3570*/  SHF.L.U32 R5, R3, 0x1f, RZ ;  /* 0x0000001f03057819 */ /* 0x000fe400000006ff */
[----:B------:R-:W-:Y:S02]  /*3580*/  LEA R4, R8, UR7, 0x4 ;  /* 0x0000000708047c11 */ /* 0x000fe4000f8e20ff */
[----:B------:R-:W1:Y:S02]  /*3590*/  SYNCS.PHASECHK.TRANS64.TRYWAIT P0, [R0+URZ+0xa0], R5 ;  /* 0x0000a005000075a7 */ /* 0x000e6400080011ff */
[----:B-1-34-:R-:W-:Y:S05]  /*35a0*/  @!P0 BRA `(.L_x_68) ;  /* 0x0000008400788947 */ /* 0x01afea0003800000 */
.L_x_169:
[----:B-1----:R-:W1:Y:S01]  /*35b0*/  LDS.128 R4, [R4+0x110] ;  /* 0x0001100004047984 */ /* 0x002e620000000c00 */
[----:B------:R-:W-:Y:S02]  /*35c0*/  VIADD R0, R0, 0xb0 ;  /* 0x000000b000007836 */ /* 0x000fe40000000000 */
[----:B------:R-:W-:Y:S01]  /*35d0*/  VIADD R8, R8, 0x1 ;  /* 0x0000000108087836 */ /* 0x000fe20000000000 */
[----:B------:R-:W-:Y:S01]  /*35e0*/  @!PT LDS RZ, [RZ] ;  /* 0x00000000fffff984 */ /* 0x000fe20000000800 */
[----:B------:R-:W-:Y:S01]  /*35f0*/  @!PT LDS RZ, [RZ] ;  /* 0x00000000fffff984 */ /* 0x000fe20000000800 */
[----:B------:R-:W-:Y:S01]  /*3600*/  @!PT LDS RZ, [RZ] ;  /* 0x00000000fffff984 */ /* 0x000fe20000000800 */
[----:B------:R-:W-:Y:S01]  /*3610*/  @!PT LDS RZ, [RZ] ;  /* 0x00000000fffff984 */ /* 0x000fe20000000800 */
[----:B------:R2:W-:Y:S06]  /*3620*/  MEMBAR.ALL.CTA ;  /* 0x0000000000007992 */ /* 0x0005ec0000008000 */
[----:B--2---:R-:W2:Y:S01]  /*3630*/  FENCE.VIEW.ASYNC.S ;  /* 0x00000000000073c6 */ /* 0x004ea20000000000 */
[----:B------:R-:W-:-:S04]  /*3640*/  PRMT R0, RZ, 0x654, R0 ;  /* 0x00000654ff007816 */ /* 0x000fc80000000000 */
[----:B--2---:R2:W-:Y:S01]  /*3650*/  SYNCS.ARRIVE.TRANS64.RED.A1T0 RZ, [R0+URZ], RZ ;  /* 0x000000ff00ff79a7 */ /* 0x0045e200081004ff */
[----:B-1----:R-:W-:Y:S01]  /*3660*/  LOP3.LUT P1, RZ, R6, 0x1, RZ, 0xc0, !PT ;  /* 0x0000000106ff7812 */ /* 0x002fe2000782c0ff */
[----:B--2---:R-:W-:-:S12]  /*3670*/  BRA.U UP2, `(.L_x_69) ;  /* 0x0000000502087547 */ /* 0x004fd8000b800000 */
[----:B------:R-:W1:Y:S01]  /*3680*/  LDCU UR8, c[0x0][0x38c] ;  /* 0x00007180ff0877ac */ /* 0x000e620008000800 */
[----:B------:R-:W-:Y:S02]  /*3690*/  PLOP3.LUT P2, PT, PT, PT, PT, 0x80, 0x8 ;  /* 0x000000000008781c */ /* 0x000fe40003f4f070 */
[----:B------:R-:W-:Y:S01]  /*36a0*/  SHF.L.U32 R5, R9, 0x1f, RZ ;  /* 0x0000001f09057819 */ /* 0x000fe200000006ff */
[----:B------:R-:W-:Y:S02]  /*36b0*/  ULEA UR9, UR19, UR7, 0x3 ;  /* 0x0000000713097291 */ /* 0x000fe4000f8e18ff */
[----:B------:R-:W-:Y:S02]  /*36c0*/  ULEA UR10, UR19, UR21, 0x8 ;  /* 0x00000015130a7291 */ /* 0x000fe4000f8e40ff */
[----:B-1----:R-:W-:-:S06]  /*36d0*/  UISETP.GE.AND UP0, UPT, UR8, 0x1, UPT ;  /* 0x000000010800788c */ /* 0x002fcc000bf06270 */
[----:B------:R-:W-:-:S05]  /*36e0*/  PLOP3.LUT P0, PT, PT, PT, UP0, 0x80, 0x8 ;  /* 0x000000000008781c */ /* 0x000fca0003f0f008 */
[----:B------:R-:W-:-:S08]  /*36f0*/  @UP0 ULEA UR8, UR18, UR7, 0x3 ;  /* 0x0000000712080291 */ /* 0x000fd0000f8e18ff */
[----:B------:R-:W-:-:S04]  /*3700*/  @P0 SHF.L.U32 R0, R2, 0x1f, RZ ;  /* 0x0000001f02000819 */ /* 0x000fc800000006ff */
[----:B------:R1:W2:Y:S01]  /*3710*/  @P0 SYNCS.PHASECHK.TRANS64.TRYWAIT P2, [UR8], R0 ;  /* 0x00000000ff0005a7 */ /* 0x0002a20008041108 */
[----:B------:R-:W3:Y:S02]  /*3720*/  SYNCS.PHASECHK.TRANS64.TRYWAIT P0, [UR9+0xd0], R5 ;  /* 0x0000d005ff0075a7 */ /* 0x000ee40008001109 */
[----:B-123--:R-:W-:Y:S05]  /*3730*/  @!P0 BRA `(.L_x_70) ;  /* 0x0000008400288947 */ /* 0x00efea0003800000 */
.L_x_171:
[----:B------:R-:W-:Y:S01]  /*3740*/  UMOV UR16, UR17 ;  /* 0x0000001100107c82 */ /* 0x000fe20008000000 */
[----:B------:R-:W-:Y:S05]  /*3750*/  BRA.U !UP0, `(.L_x_71) ;  /* 0x0000000108c07547 */ /* 0x000fea000b800000 */
[----:B------:R-:W-:Y:S02]  /*3760*/  UIADD3 UR16, UPT, UPT, UR20, UR17, URZ ;  /* 0x0000001114107290 */ /* 0x000fe4000fffe0ff */
[----:B------:R-:W-:Y:S01]  /*3770*/  UPLOP3.LUT UP3, UPT, UPT, UPT, UPT, 0x40, 0x4 ;  /* 0x000000000004789c */ /* 0x000fe20003f6e870 */
[----:B------:R-:W-:Y:S01]  /*3780*/  UMOV UR15, UR6 ;  /* 0x00000006000f7c82 */ /* 0x000fe20008000000 */
[----:B------:R-:W-:-:S09]  /*3790*/  UMOV UR46, UR18 ;  /* 0x00000012002e7c82 */ /* 0x000fd20008000000 */
.L_x_74:
[----:B--2---:R-:W-:Y:S01]  /*37a0*/  ULEA UR8, UR46, UR7, 0x3 ;  /* 0x000000072e087291 */ /* 0x004fe2000f8e18ff */
[----:B---3--:R-:W-:Y:S11]  /*37b0*/  @P2 BRA `(.L_x_72) ;  /* 0x00000000000c2947 */ /* 0x008ff60003800000 */
[----:B-1----:R-:W-:Y:S04]  /*37c0*/  SHF.L.U32 R5, R2, 0x1f, RZ ;  /* 0x0000001f02057819 */ /* 0x002fe800000006ff */
[----:B------:R-:W1:Y:S02]  /*37d0*/  SYNCS.PHASECHK.TRANS64.TRYWAIT P0, [UR8], R5 ;  /* 0x00000005ff0075a7 */ /* 0x000e640008001108 */
[----:B-1----:R-:W-:Y:S05]  /*37e0*/  @!P0 BRA `(.L_x_73) ;  /* 0x0000008400148947 */ /* 0x002fea0003800000 */
.L_x_72:
[----:B------:R-:W-:Y:S01]  /*37f0*/  UISETP.NE.AND UP0, UPT, UR15, 0x1, UPT ;  /* 0x000000010f00788c */ /* 0x000fe2000bf05270 */
[----:B------:R-:W-:Y:S01]  /*3800*/  PLOP3.LUT P2, PT, PT, PT, PT, 0x80, 0x8 ;  /* 0x000000000008781c */ /* 0x000fe20003f4f070 */
[----:B------:R-:W-:Y:S02]  /*3810*/  UIADD3 UR18, UPT, UPT, UR46, 0x1, URZ ;  /* 0x000000012e127890 */ /* 0x000fe4000fffe0ff */
[----:B------:R-:W-:Y:S02]  /*3820*/  ULEA UR32, UR46, UR14, 0xa ;  /* 0x0000000e2e207291 */ /* 0x000fe4000f8e50ff */
[----:B------:R-:W-:Y:S01]  /*3830*/  UISETP.NE.AND UP1, UPT, UR18, 0x5, UPT ;  /* 0x000000051200788c */ /* 0x000fe2000bf25270 */
[----:B------:R-:W-:Y:S01]  /*3840*/  PLOP3.LUT P0, PT, PT, PT, UP0, 0x80, 0x8 ;  /* 0x000000000008781c */ /* 0x000fe20003f0f008 */
[----:B------:R-:W-:Y:S02]  /*3850*/  UIADD3 UR44, UPT, UPT, UR32, 0x2, URZ ;  /* 0x00000002202c7890 */ /* 0x000fe4000fffe0ff */
[----:B------:R-:W-:Y:S02]  /*3860*/  USEL UR31, URZ, 0x1, UP1 ;  /* 0x00000001ff1f7887 */ /* 0x000fe40008800000 */
[----:B------:R-:W-:Y:S02]  /*3870*/  USEL UR18, UR18, URZ, UP1 ;  /* 0x000000ff12127287 */ /* 0x000fe40008800000 */
[----:B------:R-:W-:Y:S02]  /*3880*/  UIADD3 UR40, UPT, UPT, UR32, 0x4, URZ ;  /* 0x0000000420287890 */ /* 0x000fe4000fffe0ff */
[----:B------:R-:W-:Y:S01]  /*3890*/  @UP0 ULEA UR30, UR18, UR7, 0x3 ;  /* 0x00000007121e0291 */ /* 0x000fe2000f8e18ff */
[----:B------:R-:W-:Y:S01]  /*38a0*/  LOP3.LUT R2, R2, UR31, RZ, 0x3c, !PT ;  /* 0x0000001f02027c12 */ /* 0x000fe2000f8e3cff */
[----:B------:R-:W-:Y:S02]  /*38b0*/  UIADD3 UR36, UPT, UPT, UR32, 0x6, URZ ;  /* 0x0000000620247890 */ /* 0x000fe4000fffe0ff */
[----:B------:R-:W-:Y:S01]  /*38c0*/  UIADD3 UR8, UPT, UPT, UR8, 0x28, URZ ;  /* 0x0000002808087890 */ /* 0x000fe2000fffe0ff */
[----:B-1----:R-:W-:Y:S01]  /*38d0*/  @P0 SHF.L.U32 R0, R2, 0x1f, RZ ;  /* 0x0000001f02000819 */ /* 0x002fe200000006ff */
[----:B------:R-:W-:Y:S02]  /*38e0*/  UIADD3 UR17, UPT, UPT, UR17, 0x1, URZ ;  /* 0x0000000111117890 */ /* 0x000fe4000fffe0ff */
[----:B------:R-:W-:Y:S01]  /*38f0*/  UIADD3 UR15, UPT, UPT, UR15, -0x1, URZ ;  /* 0xffffffff0f0f7890 */ /* 0x000fe2000fffe0ff */
[----:B------:R2:W3:Y:S01]  /*3900*/  @P0 SYNCS.PHASECHK.TRANS64.TRYWAIT P2, [UR30], R0 ;  /* 0x00000000ff0005a7 */ /* 0x0004e2000804111e */
[----:B------:R-:W-:Y:S02]  /*3910*/  ULEA UR30, UR46, UR13, 0xa ;  /* 0x0000000d2e1e7291 */ /* 0x000fe4000f8e50ff */
[----:B------:R-:W-:Y:S02]  /*3920*/  UISETP.NE.AND UP0, UPT, UR17, UR16, UPT ;  /* 0x000000101100728c */ /* 0x000fe4000bf05270 */
[----:B------:R-:W-:Y:S02]  /*3930*/  UIADD3 UR42, UPT, UPT, UR30, 0x2, URZ ;  /* 0x000000021e2a7890 */ /* 0x000fe4000fffe0ff */
[----:B------:R-:W-:Y:S02]  /*3940*/  UIADD3 UR38, UPT, UPT, UR30, 0x4, URZ ;  /* 0x000000041e267890 */ /* 0x000fe4000fffe0ff */
[----:B------:R-:W-:Y:S01]  /*3950*/  UIADD3 UR34, UPT, UPT, UR30, 0x6, URZ ;  /* 0x000000061e227890 */ /* 0x000fe2000fffe0ff */
[----:B------:R-:W-:Y:S01]  /*3960*/  UMOV UR33, 0x40004040 ;  /* 0x4000404000217882 */ /* 0x000fe20000000000 */
[----:B------:R-:W-:Y:S01]  /*3970*/  UMOV UR31, 0x40004040 ;  /* 0x40004040001f7882 */ /* 0x000fe20000000000 */
[----:B------:R-:W-:Y:S01]  /*3980*/  UMOV UR45, 0x40004040 ;  /* 0x40004040002d7882 */ /* 0x000fe20000000000 */
[----:B------:R2:W-:Y:S01]  /*3990*/  UTCHMMA.2CTA gdesc[UR30], gdesc[UR32], tmem[UR10], tmem[UR28], idesc[UR29], UP3 ;  /* 0x00ff1c201e0075ea */ /* 0x0005e20009a0000a */
[----:B------:R-:W-:Y:S01]  /*39a0*/  UPLOP3.LUT UP3, UPT, UPT, UPT, UPT, 0x80, 0x8 ;  /* 0x000000000008789c */ /* 0x000fe20003f6f070 */
[----:B------:R-:W-:Y:S01]  /*39b0*/  UMOV UR43, 0x40004040 ;  /* 0x40004040002b7882 */ /* 0x000fe20000000000 */
[----:B------:R-:W-:Y:S01]  /*39c0*/  UMOV UR41, 0x40004040 ;  /* 0x4000404000297882 */ /* 0x000fe20000000000 */
[----:B------:R2:W-:Y:S01]  /*39d0*/  UTCHMMA.2CTA gdesc[UR42], gdesc[UR44], tmem[UR10], tmem[UR26], idesc[UR27], UPT ;  /* 0x00ff1a2c2a0075ea */ /* 0x0005e2000ba0000a */
[----:B------:R-:W-:Y:S01]  /*39e0*/  UMOV UR39, 0x40004040 ;  /* 0x4000404000277882 */ /* 0x000fe20000000000 */
[----:B------:R-:W-:Y:S01]  /*39f0*/  UMOV UR37, 0x40004040 ;  /* 0x4000404000257882 */ /* 0x000fe20000000000 */
[----:B------:R-:W-:Y:S01]  /*3a00*/  UMOV UR35, 0x40004040 ;  /* 0x4000404000237882 */ /* 0x000fe20000000000 */
[----:B------:R2:W-:Y:S01]  /*3a10*/  UTCHMMA.2CTA gdesc[UR38], gdesc[UR40], tmem[UR10], tmem[UR24], idesc[UR25], UPT ;  /* 0x00ff1828260075ea */ /* 0x0005e2000ba0000a */
[----:B------:R2:W-:Y:S01]  /*3a20*/  UTCHMMA.2CTA gdesc[UR34], gdesc[UR36], tmem[UR10], tmem[UR22], idesc[UR23], UPT ;  /* 0x00ff1624220075ea */ /* 0x0005e2000ba0000a */
[----:B------:R2:W-:Y:S01]  /*3a30*/  UTCBAR.2CTA.MULTICAST [UR8], URZ, UR12 ;  /* 0x000000ff080073e9 */ /* 0x0005e2000820080c */
[----:B------:R-:W-:Y:S01]  /*3a40*/  UMOV UR46, UR18 ;  /* 0x00000012002e7c82 */ /* 0x000fe20008000000 */
[----:B------:R-:W-:Y:S05]  /*3a50*/  BRA.U UP0, `(.L_x_74) ;  /* 0xfffffffd00507547 */ /* 0x000fea000b83ffff */
.L_x_71:
[----:B------:R-:W-:Y:S01]  /*3a60*/  UIADD3 UR9, UPT, UPT, UR9, 0xc0, URZ ;  /* 0x000000c009097890 */ /* 0x000fe2000fffe0ff */
[----:B------:R-:W-:-:S08]  /*3a70*/  UMOV UR17, UR16 ;  /* 0x0000001000117c82 */ /* 0x000fd00008000000 */
[----:B------:R4:W-:Y:S01]  /*3a80*/  UTCBAR.2CTA.MULTICAST [UR9], URZ, UR11 ;  /* 0x000000ff090073e9 */ /* 0x0009e2000820080b */
[----:B------:R-:W-:Y:S02]  /*3a90*/  NOP ;  /* 0x0000000000007918 */ /* 0x000fe40000000000 */
.L_x_69:
[----:B------:R-:W-:Y:S01]  /*3aa0*/  UIADD3 UR19, UPT, UPT, UR19, 0x1, URZ ;  /* 0x0000000113137890 */ /* 0x000fe2000fffe0ff */
[----:B------:R-:W-:-:S03]  /*3ab0*/  ISETP.NE.AND P0, PT, R8, 0x2, PT ;  /* 0x000000020800780c */ /* 0x000fc60003f05270 */
[----:B------:R-:W-:Y:S01]  /*3ac0*/  UISETP.NE.AND UP0, UPT, UR19, 0x2, UPT ;  /* 0x000000021300788c */ /* 0x000fe2000bf05270 */
[----:B-12---:R-:W-:Y:S02]  /*3ad0*/  SEL R0, RZ, 0x1, P0 ;  /* 0x00000001ff007807 */ /* 0x006fe40000000000 */
[----:B------:R-:W-:Y:S01]  /*3ae0*/  SEL R8, R8, RZ, P0 ;  /* 0x000000ff08087207 */ /* 0x000fe20000000000 */
[----:B------:R-:W-:Y:S01]  /*3af0*/  USEL UR8, URZ, 0x1, UP0 ;  /* 0x00000001ff087887 */ /* 0x000fe20008000000 */
[----:B------:R-:W-:Y:S01]  /*3b00*/  LOP3.LUT R3, R3, R0, RZ, 0x3c, !PT ;  /* 0x0000000003037212 */ /* 0x000fe200078e3cff */
[----:B------:R-:W-:-:S04]  /*3b10*/  USEL UR19, UR19, URZ, UP0 ;  /* 0x000000ff13137287 */ /* 0x000fc80008000000 */
[----:B------:R-:W-:Y:S01]  /*3b20*/  LOP3.LUT R9, R9, UR8, RZ, 0x3c, !PT ;  /* 0x0000000809097c12 */ /* 0x000fe2000f8e3cff */
[----:B------:R-:W-:Y:S07]  /*3b30*/  @P1 BRA `(.L_x_75) ;  /* 0xfffffff800881947 */ /* 0x000fee000383ffff */
[----:B------:R-:W1:Y:S01]  /*3b40*/  S2UR UR6, SR_CgaCtaId ;  /* 0x00000000000679c3 */ /* 0x000e620000008800 */
[----:B------:R-:W-:Y:S01]  /*3b50*/  ELECT P0, URZ, PT ;  /* 0x0000000000ff782f */ /* 0x000fe20003800000 */
[----:B------:R-:W-:Y:S01]  /*3b60*/  HFMA2 R0, -RZ, RZ, 0, 5.9604644775390625e-08 ;  /* 0x00000001ff007431 */ /* 0x000fe200000001ff */
[----:B------:R-:W-:-:S05]  /*3b70*/  UMOV UR8, 0x40 ;  /* 0x0000004000087882 */ /* 0x000fca0000000000 */
[----:B------:R-:W-:Y:S01]  /*3b80*/  UVIRTCOUNT.DEALLOC.SMPOOL 0x80 ;  /* 0x000000800000784c */ /* 0x000fe20000000000 */
[----:B------:R-:W-:Y:S02]  /*3b90*/  UISETP.NE.AND UP0, UPT, UR5, URZ, UPT ;  /* 0x000000ff0500728c */ /* 0x000fe4000bf05270 */
[----:B-1----:R-:W-:-:S09]  /*3ba0*/  ULEA UR6, UR6, UR8, 0x18 ;  /* 0x0000000806067291 */ /* 0x002fd2000f8ec0ff */
[----:B------:R1:W-:Y:S01]  /*3bb0*/  @P0 STS.U8 [UR6+0x1c], R0 ;  /* 0x00001c00ff000988 */ /* 0x0003e20008000006 */
[----:B------:R-:W-:Y:S05]  /*3bc0*/  BRA.U UP0, `(.L_x_76) ;  /* 0x0000000100587547 */ /* 0x000fea000b800000 */
[----:B------:R-:W-:Y:S01]  /*3bd0*/  UIADD3 UR8, UPT, UPT, UR7, 0xd0, URZ ;  /* 0x000000d007087890 */ /* 0x000fe2000fffe0ff */
[----:B------:R-:W-:-:S03]  /*3be0*/  SHF.L.U32 R3, R9, 0x1f, RZ ;  /* 0x0000001f09037819 */ /* 0x000fc600000006ff */
[----:B------:R-:W-:-:S09]  /*3bf0*/  ULEA UR5, UR19, UR8, 0x3 ;  /* 0x0000000813057291 */ /* 0x000fd2000f8e18ff */
[----:B------:R-:W2:Y:S02]  /*3c00*/  SYNCS.PHASECHK.TRANS64.TRYWAIT P0, [UR5], R3 ;  /* 0x00000003ff0075a7 */ /* 0x000ea40008001105 */
[----:B--2---:R-:W-:Y:S05]  /*3c10*/  @!P0 BRA `(.L_x_77) ;  /* 0x0000008000208947 */ /* 0x004fea0003800000 */
.L_x_174:
[----:B----4-:R-:W-:-:S04]  /*3c20*/  UIADD3 UR9, UPT, UPT, UR19, 0x1, URZ ;  /* 0x0000000113097890 */ /* 0x010fc8000fffe0ff */
[----:B------:R-:W-:-:S04]  /*3c30*/  UISETP.NE.AND UP1, UPT, UR9, 0x2, UPT ;  /* 0x000000020900788c */ /* 0x000fc8000bf25270 */
[----:B------:R-:W-:Y:S02]  /*3c40*/  USEL UR5, URZ, 0x1, UP1 ;  /* 0x00000001ff057887 */ /* 0x000fe40008800000 */
[----:B------:R-:W-:-:S04]  /*3c50*/  USEL UR9, UR9, URZ, UP1 ;  /* 0x000000ff09097287 */ /* 0x000fc80008800000 */
[----:B------:R-:W-:Y:S01]  /*3c60*/  ULEA UR9, UR9, UR8, 0x3 ;  /* 0x0000000809097291 */ /* 0x000fe2000f8e18ff */
[----:B-1----:R-:W-:-:S04]  /*3c70*/  LOP3.LUT R3, R9, UR5, RZ, 0x3c, !PT ;  /* 0x0000000509037c12 */ /* 0x002fc8000f8e3cff */
[----:B------:R-:W-:Y:S01]  /*3c80*/  SHF.L.U32 R3, R3, 0x1f, RZ ;  /* 0x0000001f03037819 */ /* 0x000fe200000006ff */
[----:B------:R-:W-:-:S04]  /*3c90*/  IMAD.U32 R0, RZ, RZ, UR9 ;  /* 0x00000009ff007e24 */ /* 0x000fc8000f8e00ff */
[----:B------:R1:W2:Y:S03]  /*3ca0*/  SYNCS.PHASECHK.TRANS64.TRYWAIT P0, [R0+URZ], R3 ;  /* 0x00000003000075a7 */ /* 0x0002a600080011ff */
[----:B--2---:R-:W-:Y:S05]  /*3cb0*/  @!P0 NANOSLEEP.SYNCS 0x989680 ;  /* 0x009896800000895d */ /* 0x004fea0003900000 */
[----:B------:R-:W2:Y:S02]  /*3cc0*/  @!P0 SYNCS.PHASECHK.TRANS64 P0, [R0+URZ], R3 ;  /* 0x00000003000085a7 */ /* 0x000ea400080010ff */
[----:B--2---:R-:W-:Y:S05]  /*3cd0*/  @P0 BRA `(.L_x_78) ;  /* 0x0000000000200947 */ /* 0x004fea0003800000 */
.L_x_79:
[----:B--2---:R2:W4:Y:S02]  /*3ce0*/  SYNCS.PHASECHK.TRANS64.TRYWAIT P0, [R0+URZ], R3 ;  /* 0x00000003000075a7 */ /* 0x00452400080011ff */
[----:B----4-:R-:W-:Y:S05]  /*3cf0*/  @!P0 NANOSLEEP.SYNCS 0x989680 ;  /* 0x009896800000895d */ /* 0x010fea0003900000 */
[----:B------:R-:W4:Y:S02]  /*3d00*/  @!P0 SYNCS.PHASECHK.TRANS64 P0, [R0+URZ], R3 ;  /* 0x00000003000085a7 */ /* 0x000f2400080010ff */
[----:B----4-:R-:W-:Y:S05]  /*3d10*/  @!P0 BRA `(.L_x_79) ;  /* 0xfffffffc00f08947 */ /* 0x010fea000383ffff */
[----:B------:R-:W-:Y:S05]  /*3d20*/  BRA `(.L_x_78) ;  /* 0x00000000000c7947 */ /* 0x000fea0003800000 */
.L_x_76:
[----:B------:R-:W-:-:S04]  /*3d30*/  UIADD3 UR5, UPT, UPT, UR7, 0x100, URZ ;  /* 0x0000010007057890 */ /* 0x000fc8000fffe0ff */
[----:B------:R-:W-:-:S09]  /*3d40*/  UPRMT UR5, UR4, 0x654, UR5 ;  /* 0x0000065404057896 */ /* 0x000fd20008000005 */
[----:B------:R-:W-:Y:S03]  /*3d50*/  SYNCS.ARRIVE.TRANS64.RED.A1T0 RZ, [UR5], RZ ;  /* 0x000000ffffff79a7 */ /* 0x000fe60008100405 */
.L_x_78:
[----:B-12---:R-:W-:Y:S01]  /*3d60*/  SHF.L.U32 R3, RZ, 0x1f, RZ ;  /* 0x0000001fff037819 */ /* 0x006fe200000006ff */
[----:B------:R-:W-:Y:S01]  /*3d70*/  UIADD3 UR5, UPT, UPT, UR7, 0x100, URZ ;  /* 0x0000010007057890 */ /* 0x000fe2000fffe0ff */
[----:B------:R-:W-:Y:S02]  /*3d80*/  PLOP3.LUT P0, PT, PT, PT, UP0, 0x80, 0x8 ;  /* 0x000000000008781c */ /* 0x000fe40003f0f008 */
[----:B------:R-:W1:Y:S02]  /*3d90*/  SYNCS.PHASECHK.TRANS64.TRYWAIT P1, [UR7+0x100], R3 ;  /* 0x00010003ff0075a7 */ /* 0x000e640008021107 */
[----:B-1----:R-:W-:Y:S09]  /*3da0*/  @!P1 BRA `(.L_x_80) ;  /* 0x0000007c00d49947 */ /* 0x002ff20003800000 */
.L_x_176:
[----:B------:R-:W-:Y:S01]  /*3db0*/  @!UP0 UPRMT UR5, UR4, 0x654, UR5 ;  /* 0x0000065404058896 */ /* 0x000fe20008000005 */
[----:B------:R-:W-:Y:S02]  /*3dc0*/  UMOV UR8, 0xffff ;  /* 0x0000ffff00087882 */ /* 0x000fe40000000000 */
[----:B------:R-:W-:-:S06]  /*3dd0*/  UMOV UR4, 0x1 ;  /* 0x0000000100047882 */ /* 0x000fcc0000000000 */
[----:B------:R-:W-:Y:S01]  /*3de0*/  @!P0 SYNCS.ARRIVE.TRANS64.RED.A1T0 RZ, [UR5], RZ ;  /* 0x000000ffffff89a7 */ /* 0x000fe20008100405 */
[----:B------:R-:W-:Y:S01]  /*3df0*/  NOP ;  /* 0x0000000000007918 */ /* 0x000fe20000000000 */
[----:B-1----:R-:W1:Y:S01]  /*3e00*/  LDS R0, [UR6+0x14] ;  /* 0x00001406ff007984 */ /* 0x002e620008000800 */
[----:B------:R-:W-:-:S04]  /*3e10*/  ULOP3.LUT UR5, UR21, 0xffff, URZ, 0xc0, !UPT ;  /* 0x0000ffff15057892 */ /* 0x000fc8000f8ec0ff */
[----:B------:R-:W-:-:S04]  /*3e20*/  USHF.R.U32.HI UR5, URZ, 0x5, UR5 ;  /* 0x00000005ff057899 */ /* 0x000fc80008011605 */
[----:B------:R-:W-:Y:S02]  /*3e30*/  USHF.L.U32 UR8, UR8, UR5, URZ ;  /* 0x0000000508087299 */ /* 0x000fe400080006ff */
[----:B------:R-:W-:-:S04]  /*3e40*/  USHF.L.U32 UR4, UR4, UR5, URZ ;  /* 0x0000000504047299 */ /* 0x000fc800080006ff */
[----:B-1----:R-:W-:-:S04]  /*3e50*/  LOP3.LUT R0, R0, UR8, RZ, 0xc0, !PT ;  /* 0x0000000800007c12 */ /* 0x002fc8000f8ec0ff */
[----:B------:R-:W-:-:S13]  /*3e60*/  ISETP.NE.AND P0, PT, R0, UR8, PT ;  /* 0x0000000800007c0c */ /* 0x000fda000bf05270 */
[----:B------:R-:W-:Y:S05]  /*3e70*/  @P0 BRA `(.L_x_81) ;  /* 0x0000000000580947 */ /* 0x000fea0003800000 */
[----:B------:R-:W1:Y:S02]  /*3e80*/  LDS R0, [UR6+0x18] ;  /* 0x00001806ff007984 */ /* 0x000e640008000800 */
[----:B-1----:R-:W-:-:S04]  /*3e90*/  LOP3.LUT R0, R0, UR4, RZ, 0xc0, !PT ;  /* 0x0000000400007c12 */ /* 0x002fc8000f8ec0ff */
[----:B------:R-:W-:-:S13]  /*3ea0*/  ISETP.NE.AND P0, PT, R0, UR4, PT ;  /* 0x0000000400007c0c */ /* 0x000fda000bf05270 */
[----:B------:R-:W-:Y:S05]  /*3eb0*/  @P0 BRA `(.L_x_82) ;  /* 0x00000000003c0947 */ /* 0x000fea0003800000 */
[----:B------:R-:W1:Y:S01]  /*3ec0*/  S2R R2, SR_LANEID ;  /* 0x0000000000027919 */ /* 0x000e620000000000 */
[----:B------:R-:W-:Y:S01]  /*3ed0*/  ULOP3.LUT UR8, URZ, UR8, URZ, 0x33, !UPT ;  /* 0x00000008ff087292 */ /* 0x000fe2000f8e33ff */
[----:B------:R-:W-:Y:S01]  /*3ee0*/  LOP3.LUT R4, RZ, UR4, RZ, 0x33, !PT ;  /* 0x00000004ff047c12 */ /* 0x000fe2000f8e33ff */
[----:B------:R-:W-:Y:S02]  /*3ef0*/  VOTEU.ANY UR7, UPT, PT ;  /* 0x0000000000077886 */ /* 0x000fe400038e0100 */
[----:B------:R-:W-:Y:S01]  /*3f00*/  UFLO.U32 UR7, UR7 ;  /* 0x00000007000772bd */ /* 0x000fe200080e0000 */
[----:B------:R-:W2:Y:S01]  /*3f10*/  REDUX UR4, R4 ;  /* 0x00000000040473c4 */ /* 0x000ea20000000000 */
[----:B------:R-:W-:-:S06]  /*3f20*/  IMAD.U32 R0, RZ, RZ, UR8 ;  /* 0x00000008ff007e24 */ /* 0x000fcc000f8e00ff */
[----:B------:R1:W-:Y:S01]  /*3f30*/  UTCATOMSWS.AND URZ, UR8 ;  /* 0x0000000800ff79e3 */ /* 0x0003e20008000000 */
[----:B------:R-:W3:Y:S01]  /*3f40*/  REDUX UR5, R0 ;  /* 0x00000000000573c4 */ /* 0x000ee20000000000 */
[----:B-1----:R-:W-:Y:S01]  /*3f50*/  ISETP.EQ.U32.AND P0, PT, R2, UR7, PT ;  /* 0x0000000702007c0c */ /* 0x002fe2000bf02070 */
[----:B--2---:R-:W-:Y:S01]  /*3f60*/  IMAD.U32 R2, RZ, RZ, UR4 ;  /* 0x00000004ff027e24 */ /* 0x004fe2000f8e00ff */
[----:B---3--:R-:W-:-:S11]  /*3f70*/  MOV R3, UR5 ;  /* 0x0000000500037c02 */ /* 0x008fd60008000f00 */
[----:B------:R1:W-:Y:S04]  /*3f80*/  @P0 ATOMS.AND RZ, [UR6+0x14], R3 ;  /* 0x00001403ffff098c */ /* 0x0003e8000a800006 */
[----:B------:R1:W-:Y:S01]  /*3f90*/  @P0 ATOMS.AND RZ, [UR6+0x18], R2 ;  /* 0x00001802ffff098c */ /* 0x0003e2000a800006 */
[----:B------:R-:W-:Y:S05]  /*3fa0*/  BRA `(.L_x_83) ;  /* 0x0000000000147947 */ /* 0x000fea0003800000 */
.L_x_82:
[----:B------:R-:W-:Y:S02]  /*3fb0*/  MOV R2, 0x3fd0 ;  /* 0x00003fd000027802 */ /* 0x000fe40000000f00 */
[----:B---345:R-:W-:Y:S05]  /*3fc0*/  CALL.REL.NOINC `($__internal_0_$__cuda_sm10x_tcgen05_guardrail_trap_col_being_dealloced_not_returned_by_alloc) ;  /* 0x0000008000b47944 */ /* 0x038fea0003c00000 */
[----:B------:R-:W-:Y:S05]  /*3fd0*/  BRA `(.L_x_83) ;  /* 0x0000000000087947 */ /* 0x000fea0003800000 */
.L_x_81:
[----:B------:R-:W-:Y:S02]  /*3fe0*/  MOV R2, 0x4000 ;  /* 0x0000400000027802 */ /* 0x000fe40000000f00 */
[----:B---345:R-:W-:Y:S05]  /*3ff0*/  CALL.REL.NOINC `($__internal_2_$__cuda_sm10x_tcgen05_guardrail_trap_unallocated_columns_being_dealloced) ;  /* 0x0000008000c07944 */ /* 0x038fea0003c00000 */
.L_x_83:
[----:B------:R-:W-:Y:S01]  /*4000*/  NOP ;  /* 0x0000000000007918 */ /* 0x000fe20000000000 */
[----:B----4-:R-:W-:Y:S05]  /*4010*/  EXIT ;  /* 0x000000000000794d */ /* 0x010fea0003800000 */
.L_x_56:
[----:B------:R-:W-:-:S09]  /*4020*/  UISETP.NE.OR UP5, UPT, UR10, 0x3, !UP5 ;  /* 0x000000030a00788c */ /* 0x000fd2000efa5670 */
[----:B------:R-:W-:Y:S05]  /*4030*/  BRA.U UP5, `(.L_x_84) ;  /* 0x0000001105147547 */ /* 0x000fea000b800000 */
[----:B------:R-:W1:Y:S01]  /*4040*/  LDC R0, c[0x0][0xb30] ;  /* 0x0002cc00ff007b82 */ /* 0x000e620000000800 */
[----:B------:R-:W2:Y:S01]  /*4050*/  LDCU.64 UR8, c[0x0][0x888] ;  /* 0x00011100ff0877ac */ /* 0x000ea20008000a00 */
[----:B------:R-:W-:Y:S02]  /*4060*/  HFMA2 R29, -RZ, RZ, 0, 0 ;  /* 0x00000000ff1d7431 */ /* 0x000fe400000001ff */
[----:B------:R-:W-:Y:S01]  /*4070*/  IMAD.MOV.U32 R31, RZ, RZ, 0x1 ;  /* 0x00000001ff1f7424 */ /* 0x000fe200078e00ff */
[----:B------:R-:W-:Y:S01]  /*4080*/  MOV R27, 0x4000 ;  /* 0x00004000001b7802 */ /* 0x000fe20000000f00 */
[----:B------:R-:W3:Y:S01]  /*4090*/  LDCU.64 UR4, c[0x0][0x890] ;  /* 0x00011200ff0477ac */ /* 0x000ee20008000a00 */
[----:B------:R-:W-:Y:S01]  /*40a0*/  IMAD.MOV.U32 R30, RZ, RZ, RZ ;  /* 0x000000ffff1e7224 */ /* 0x000fe200078e00ff */
[----:B------:R-:W4:Y:S01]  /*40b0*/  LDC R25, c[0x0][0x370] ;  /* 0x0000dc00ff197b82 */ /* 0x000f220000000800 */
[----:B------:R-:W-:Y:S01]  /*40c0*/  UMOV UR6, 0x400 ;  /* 0x0000040000067882 */ /* 0x000fe20000000000 */
[----:B------:R-:W-:-:S02]  /*40d0*/  UPLOP3.LUT UP1, UPT, UPT, UPT, UPT, 0x40, 0x4 ;  /* 0x000000000004789c */ /* 0x000fc40003f2e870 */
[----:B------:R-:W-:-:S04]  /*40e0*/  ULEA UR6, UR37, UR6, 0x18 ;  /* 0x0000000625067291 */ /* 0x000fc8000f8ec0ff */
[----:B------:R-:W4:Y:S01]  /*40f0*/  LDC R4, c[0x0][0xb0c] ;  /* 0x0002c300ff047b82 */ /* 0x000f220000000800 */
[----:B------:R-:W-:Y:S02]  /*4100*/  UIADD3 UR13, UPT, UPT, UR6, 0x68, URZ ;  /* 0x00000068060d7890 */ /* 0x000fe4000fffe0ff */
[----:B--2---:R-:W-:Y:S02]  /*4110*/  UISETP.NE.U32.AND UP2, UPT, UR8, URZ, UPT ;  /* 0x000000ff0800728c */ /* 0x004fe4000bf45070 */
[----:B------:R-:W-:Y:S02]  /*4120*/  UIADD3 UR33, UPT, UPT, UR6, 0x50, URZ ;  /* 0x0000005006217890 */ /* 0x000fe4000fffe0ff */
[----:B---3--:R-:W-:Y:S01]  /*4130*/  UISETP.NE.U32.AND UP3, UPT, UR4, URZ, UPT ;  /* 0x000000ff0400728c */ /* 0x008fe2000bf65070 */
[----:B------:R-:W2:Y:S01]  /*4140*/  LDC R24, c[0x0][0xb20] ;  /* 0x0002c800ff187b82 */ /* 0x000ea20000000800 */
[----:B-1----:R-:W-:Y:S01]  /*4150*/  ISETP.NE.AND P1, PT, R0, 0x1, PT ;  /* 0x000000010000780c */ /* 0x002fe20003f25270 */
[----:B------:R-:W-:-:S02]  /*4160*/  UISETP.NE.AND.EX UP2, UPT, UR9, URZ, UPT, UP2 ;  /* 0x000000ff0900728c */ /* 0x000fc4000bf45320 */
[----:B------:R-:W-:Y:S02]  /*4170*/  UIADD3 UR25, UPT, UPT, UR6, 0x58, URZ ;  /* 0x0000005806197890 */ /* 0x000fe4000fffe0ff */
[----:B------:R-:W-:Y:S02]  /*4180*/  UIADD3 UR17, UPT, UPT, UR6, 0x60, URZ ;  /* 0x0000006006117890 */ /* 0x000fe4000fffe0ff */
[----:B------:R-:W1:Y:S01]  /*4190*/  LDC.64 R32, c[0x0][0x348] ;  /* 0x0000d200ff207b82 */ /* 0x000e620000000a00 */
[----:B------:R-:W-:Y:S02]  /*41a0*/  UPRMT UR13, UR37, 0x654, UR13 ;  /* 0x00000654250d7896 */ /* 0x000fe4000800000d */
[----:B------:R-:W-:-:S05]  /*41b0*/  UISETP.NE.AND.EX UP3, UPT, UR5, URZ, UPT, UP3 ;  /* 0x000000ff0500728c */ /* 0x000fca000bf65330 */
[----:B------:R-:W3:Y:S08]  /*41c0*/  LDC.64 R18, c[0x0][0xb10] ;  /* 0x0002c400ff127b82 */ /* 0x000ef00000000a00 */
[----:B------:R-:W1:Y:S08]  /*41d0*/  LDC.64 R8, c[0x0][0xb18] ;  /* 0x0002c600ff087b82 */ /* 0x000e700000000a00 */
[----:B------:R-:W1:Y:S08]  /*41e0*/  LDC.64 R6, c[0x0][0xb28] ;  /* 0x0002ca00ff067b82 */ /* 0x000e700000000a00 */
[----:B--2-4-:R-:W1:Y:S02]  /*41f0*/  LDC R26, c[0x0][0x374] ;  /* 0x0000dd00ff1a7b82 */ /* 0x014e640000000800 */
.L_x_95:
[C---:B------:R-:W-:Y:S02]  /*4200*/  LEA R0, R30.reuse, UR6, 0x3 ;  /* 0x000000061e007c11 */ /* 0x040fe4000f8e18ff */
[----:B------:R-:W-:Y:S02]  /*4210*/  SHF.L.U32 R3, R29, 0x1f, RZ ;  /* 0x0000001f1d037819 */ /* 0x000fe400000006ff */
[----:B------:R-:W-:Y:S02]  /*4220*/  LEA R20, R30, UR6, 0x4 ;  /* 0x000000061e147c11 */ /* 0x000fe4000f8e20ff */
[----:B--2---:R-:W2:Y:S02]  /*4230*/  SYNCS.PHASECHK.TRANS64.TRYWAIT P0, [R0+URZ+0xa0], R3 ;  /* 0x0000a003000075a7 */ /* 0x004ea400080011ff */
[----:B--2---:R-:W-:Y:S05]  /*4240*/  @!P0 BRA `(.L_x_85) ;  /* 0x0000007800c48947 */ /* 0x004fea0003800000 */
.L_x_177:
[----:B------:R-:W-:Y:S01]  /*4250*/  ISETP.GE.AND P0, PT, R134, 0x1, PT ;  /* 0x000000018600780c */ /* 0x000fe20003f06270 */
[----:B------:R-:W4:Y:S01]  /*4260*/  LDS.128 R20, [R20+0x110] ;  /* 0x0001100014147984 */ /* 0x000f220000000c00 */
[----:B--2---:R-:W-:Y:S01]  /*4270*/  VIADD R0, R0, 0xb0 ;  /* 0x000000b000007836 */ /* 0x004fe20000000000 */
[----:B------:R-:W-:Y:S01]  /*4280*/  @!PT LDS RZ, [RZ] ;  /* 0x00000000fffff984 */ /* 0x000fe20000000800 */
[----:B------:R-:W-:Y:S01]  /*4290*/  @!PT LDS RZ, [RZ] ;  /* 0x00000000fffff984 */ /* 0x000fe20000000800 */
[----:B------:R-:W-:Y:S01]  /*42a0*/  @!PT LDS RZ, [RZ] ;  /* 0x00000000fffff984 */ /* 0x000fe20000000800 */
[----:B------:R-:W-:Y:S01]  /*42b0*/  @!PT LDS RZ, [RZ] ;  /* 0x00000000fffff984 */ /* 0x000fe20000000800 */
[----:B------:R2:W-:Y:S06]  /*42c0*/  MEMBAR.ALL.CTA ;  /* 0x0000000000007992 */ /* 0x0005ec0000008000 */
[----:B--2---:R-:W2:Y:S01]  /*42d0*/  FENCE.VIEW.ASYNC.S ;  /* 0x00000000000073c6 */ /* 0x004ea20000000000 */
[----:B------:R-:W-:Y:S04]  /*42e0*/  PRMT R0, RZ, 0x654, R0 ;  /* 0x00000654ff007816 */ /* 0x000fe80000000000 */
[----:B--2---:R2:W-:Y:S01]  /*42f0*/  SYNCS.ARRIVE.TRANS64.RED.A1T0 RZ, [R0+URZ], RZ ;  /* 0x000000ff00ff79a7 */ /* 0x0045e200081004ff */
[----:B----4-:R-:W-:Y:S11]  /*4300*/  LOP3.LUT P3, RZ, R22, 0x1, RZ, 0xc0, !PT ;  /* 0x0000000116ff7812 */ /* 0x010ff6000786c0ff */
[----:B------:R-:W-:Y:S02]  /*4310*/  @!UPT UIADD3 URZ, UPT, UPT, URZ, URZ, URZ ;  /* 0x000000fffffff290 */ /* 0x000fe4000fffe0ff */
[----:B------:R-:W-:Y:S02]  /*4320*/  @P3 MOV R15, R20 ;  /* 0x00000014000f3202 */ /* 0x000fe40000000f00 */
[----:B------:R-:W-:Y:S01]  /*4330*/  @P3 LOP3.LUT R10, R21, 0xffff, RZ, 0xc0, !PT ;  /* 0x0000ffff150a3812 */ /* 0x000fe200078ec0ff */
[----:B--2---:R-:W-:Y:S06]  /*4340*/  @!P0 BRA `(.L_x_86) ;  /* 0x0000000000a48947 */ /* 0x004fec0003800000 */
[----:B-1----:R-:W-:Y:S01]  /*4350*/  IMAD.HI.U32 R35, R26, R9, RZ ;  /* 0x000000091a237227 */ /* 0x002fe200078e00ff */
[----:B------:R-:W-:Y:S02]  /*4360*/  ISETP.NE.AND P0, PT, R8, 0x1, PT ;  /* 0x000000010800780c */ /* 0x000fe40003f05270 */
[----:B------:R-:W-:Y:S01]  /*4370*/  ISETP.NE.AND P2, PT, R134, 0x1, PT ;  /* 0x000000018600780c */ /* 0x000fe20003f45270 */
[----:B---3--:R-:W-:Y:S01]  /*4380*/  IMAD.HI.U32 R34, R25, R18, RZ ;  /* 0x0000001219227227 */ /* 0x008fe200078e00ff */
[----:B------:R-:W-:Y:S02]  /*4390*/  SHF.R.U32.HI R35, RZ, R24, R35 ;  /* 0x00000018ff237219 */ /* 0x000fe40000011623 */
[----:B------:R-:W-:Y:S01]  /*43a0*/  ISETP.NE.AND P4, PT, R4, 0x1, PT ;  /* 0x000000010400780c */ /* 0x000fe20003f85270 */
[----:B------:R-:W-:Y:S01]  /*43b0*/  IMAD.HI.U32 R36, R15, R18, RZ ;  /* 0x000000120f247227 */ /* 0x000fe200078e00ff */
[----:B------:R-:W-:Y:S02]  /*43c0*/  SHF.R.U32.HI R34, RZ, R19, R34 ;  /* 0x00000013ff227219 */ /* 0x000fe40000011622 */
[----:B------:R-:W-:Y:S01]  /*43d0*/  SEL R3, R26, R35, !P0 ;  /* 0x000000231a037207 */ /* 0x000fe20004000000 */
[C---:B------:R-:W-:Y:S01]  /*43e0*/  IMAD.HI.U32 R35, R10.reuse, R9, RZ ;  /* 0x000000090a237227 */ /* 0x040fe200078e00ff */
[----:B------:R-:W-:Y:S02]  /*43f0*/  SEL R13, R25, R34, !P4 ;  /* 0x00000022190d7207 */ /* 0x000fe40006000000 */
[----:B------:R-:W-:Y:S01]  /*4400*/  SHF.R.U32.HI R36, RZ, R19, R36 ;  /* 0x00000013ff247219 */ /* 0x000fe20000011624 */
[----:B------:R-:W-:Y:S01]  /*4410*/  IMAD.HI.U32 R38, R3, R6, RZ ;  /* 0x0000000603267227 */ /* 0x000fe200078e00ff */
[----:B------:R-:W-:Y:S03]  /*4420*/  SHF.R.U32.HI R35, RZ, R24, R35 ;  /* 0x00000018ff237219 */ /* 0x000fe60000011623 */
[----:B------:R-:W-:Y:S01]  /*4430*/  IMAD.HI.U32 R34, R13, R6, RZ ;  /* 0x000000060d227227 */ /* 0x000fe200078e00ff */
[----:B------:R-:W-:Y:S02]  /*4440*/  @P2 SHF.R.U32.HI R3, RZ, R7, R38 ;  /* 0x00000007ff032219 */ /* 0x000fe40000011626 */
[----:B------:R-:W-:Y:S02]  /*4450*/  SEL R11, R10, R35, !P0 ;  /* 0x000000230a0b7207 */ /* 0x000fe40004000000 */
[----:B------:R-:W-:Y:S01]  /*4460*/  @P2 SHF.R.U32.HI R13, RZ, R7, R34 ;  /* 0x00000007ff0d2219 */ /* 0x000fe20000011622 */
[C---:B------:R-:W-:Y:S01]  /*4470*/  IMAD R12, R134.reuse, R3, RZ ;  /* 0x00000003860c7224 */ /* 0x040fe200078e02ff */
[----:B------:R-:W-:Y:S01]  /*4480*/  SEL R3, R15, R36, !P4 ;  /* 0x000000240f037207 */ /* 0x000fe20006000000 */
[C---:B------:R-:W-:Y:S03]  /*4490*/  IMAD.HI.U32 R16, R11.reuse, R6, RZ ;  /* 0x000000060b107227 */ /* 0x040fe600078e00ff */
[----:B------:R-:W-:Y:S01]  /*44a0*/  ISETP.GE.AND P0, PT, R11, R12, PT ;  /* 0x0000000c0b00720c */ /* 0x000fe20003f06270 */
[C---:B------:R-:W-:Y:S01]  /*44b0*/  IMAD R14, R134.reuse, R13, RZ ;  /* 0x0000000d860e7224 */ /* 0x040fe200078e02ff */
[-C--:B------:R-:W-:Y:S04]  /*44c0*/  SHF.R.U32.HI R16, RZ, R7.reuse, R16 ;  /* 0x00000007ff107219 */ /* 0x080fe80000011610 */
[----:B------:R-:W-:Y:S02]  /*44d0*/  ISETP.GE.OR P0, PT, R3, R14, P0 ;  /* 0x0000000e0300720c */ /* 0x000fe40000706670 */
[----:B------:R-:W-:Y:S05]  /*44e0*/  SEL R17, R11, R16, !P2 ;  /* 0x000000100b117207 */ /* 0x000fea0005000000 */
[----:B------:R-:W-:Y:S04]  /*44f0*/  IMAD.MOV R16, RZ, RZ, -R17 ;  /* 0x000000ffff107224 */ /* 0x000fe800078e0a11 */
[----:B------:R-:W-:Y:S02]  /*4500*/  IMAD R16, R134, R16, R11 ;  /* 0x0000001086107224 */ /* 0x000fe400078e020b */
[C---:B------:R-:W-:Y:S05]  /*4510*/  @!P0 IMAD.HI.U32 R12, R3.reuse, R6, RZ ;  /* 0x00000006030c8227 */ /* 0x040fea00078e00ff */
[----:B------:R-:W-:Y:S04]  /*4520*/  @!P0 SHF.R.U32.HI R12, RZ, R7, R12 ;  /* 0x00000007ff0c8219 */ /* 0x000fe8000001160c */
[----:B------:R-:W-:Y:S01]  /*4530*/  @!P0 SEL R0, R3, R12, !P2 ;  /* 0x0000000c03008207 */ /* 0x000fe20005000000 */
[----:B------:R-:W-:Y:S03]  /*4540*/  IMAD.MOV R12, RZ, RZ, -R3 ;  /* 0x000000ffff0c7224 */ /* 0x000fe600078e0a03 */
[----:B------:R-:W-:Y:S01]  /*4550*/  @!P0 IADD3 R17, PT, PT, R17, -R0, RZ ;  /* 0x8000000011118210 */ /* 0x000fe20007ffe0ff */
[----:B------:R-:W-:Y:S01]  /*4560*/  @!P0 IMAD R0, R13, R16, R0 ;  /* 0x000000100d008224 */ /* 0x000fe200078e0200 */
[----:B------:R-:W-:Y:S01]  /*4570*/  IADD3 R13, PT, PT, -R11, RZ, RZ ;  /* 0x000000ff0b0d7210 */ /* 0x000fe20007ffe1ff */
[----:B------:R-:W-:Y:S02]  /*4580*/  IMAD R15, R4, R12, R15 ;  /* 0x0000000c040f7224 */ /* 0x000fe400078e020f */
[----:B------:R-:W-:Y:S02]  /*4590*/  @!P0 IMAD R11, R17, R134, R3 ;  /* 0x00000086110b8224 */ /* 0x000fe400078e0203 */
[----:B------:R-:W-:Y:S02]  /*45a0*/  @!P0 IMAD.MOV.U32 R3, RZ, RZ, R0 ;  /* 0x000000ffff038224 */ /* 0x000fe400078e0000 */
[----:B------:R-:W-:Y:S02]  /*45b0*/  IMAD R10, R8, R13, R10 ;  /* 0x0000000d080a7224 */ /* 0x000fe400078e020a */
[----:B------:R-:W-:Y:S02]  /*45c0*/  IMAD R15, R3, R4, R15 ;  /* 0x00000004030f7224 */ /* 0x000fe400078e020f */
[----:B------:R-:W-:Y:S02]  /*45d0*/  IMAD R10, R11, R8, R10 ;  /* 0x000000080b0a7224 */ /* 0x000fe400078e020a */
.L_x_86:
[----:B------:R-:W-:Y:S05]  /*45e0*/  BRA.U UP1, `(.L_x_87) ;  /* 0x0000000101107547 */ /* 0x000fea000b800000 */
[----:B------:R-:W-:Y:S04]  /*45f0*/  MOV R0, UR7 ;  /* 0x0000000700007c02 */ /* 0x000fe80008000f00 */
[----:B------:R-:W-:Y:S04]  /*4600*/  SHF.L.U32 R3, R0, 0x1f, RZ ;  /* 0x0000001f00037819 */ /* 0x000fe800000006ff */
[----:B------:R-:W2:Y:S02]  /*4610*/  SYNCS.PHASECHK.TRANS64.TRYWAIT P0, [UR6+0x98], R3 ;  /* 0x00009803ff0075a7 */ /* 0x000ea40008001106 */
[----:B--2---:R-:W-:Y:S05]  /*4620*/  @!P0 BRA `(.L_x_88) ;  /* 0x0000007400e08947 */ /* 0x004fea0003800000 */
.L_x_87:
[----:B------:R-:W-:Y:S02]  /*4630*/  R2UR UR35, R5 ;  /* 0x00000000052372ca */ /* 0x000fe400000e0000 */
[----:B------:R-:W-:Y:S02]  /*4640*/  R2UR UR34, R2 ;  /* 0x00000000022272ca */ /* 0x000fe400000e0000 */
[----:B------:R-:W-:Y:S02]  /*4650*/  ISETP.NE.U32.AND P2, PT, RZ, UR4, PT ;  /* 0x00000004ff007c0c */ /* 0x000fe4000bf45070 */
[----:B------:R-:W-:Y:S02]  /*4660*/  SHF.L.U32 R11, R31, 0x1f, RZ ;  /* 0x0000001f1f0b7819 */ /* 0x000fe400000006ff */
[----:B------:R-:W-:Y:S05]  /*4670*/  ISETP.NE.AND.EX P2, PT, RZ, UR5, PT, P2 ;  /* 0x00000005ff007c0c */ /* 0x000fea000bf45320 */
[----:B------:R-:W-:Y:S02]  /*4680*/  USHF.L.U32 UR35, UR35, 0x7, URZ ;  /* 0x0000000723237899 */ /* 0x000fe400080006ff */
[----:B------:R-:W-:Y:S01]  /*4690*/  USHF.L.U32 UR34, UR34, 0x8, URZ ;  /* 0x0000000822227899 */ /* 0x000fe200080006ff */
[----:B------:R-:W-:Y:S11]  /*46a0*/  BRA.U !UP3, `(.L_x_89) ;  /* 0x000000010b347547 */ /* 0x000ff6000b800000 */
[----:B------:R-:W-:Y:S01]  /*46b0*/  UPLOP3.LUT UP0, UPT, UPT, UPT, UP2, 0x80, 0x8 ;  /* 0x000000000008789c */ /* 0x000fe20003f0f020 */
[----:B--2---:R-:W-:Y:S02]  /*46c0*/  HFMA2 R0, -RZ, RZ, 0, 5.9604644775390625e-08 ;  /* 0x00000001ff007431 */ /* 0x004fe400000001ff */
[----:B------:R-:W-:Y:S03]  /*46d0*/  IMAD.MOV.U32 R192, RZ, RZ, 0x1 ;  /* 0x00000001ffc07424 */ /* 0x000fe600078e00ff */
[----:B------:R-:W-:Y:S05]  /*46e0*/  PLOP3.LUT P0, PT, PT, PT, UP0, 0x80, 0x8 ;  /* 0x000000000008781c */ /* 0x000fea0003f0f008 */
[----:B------:R-:W2:Y:S01]  /*46f0*/  @UP0 LDCU.64 UR10, c[0x0][0x888] ;  /* 0x00011100ff0a07ac */ /* 0x000ea20008000a00 */
[----:B------:R-:W-:Y:S07]  /*4700*/  @UP0 UIMAD UR8, UR44, UR4, URZ ;  /* 0x000000042c0802a4 */ /* 0x000fee000f8e02ff */
[----:B------:R-:W-:Y:S01]  /*4710*/  @!P0 PRMT R192, R0, 0x7610, R192 ;  /* 0x0000761000c08816 */ /* 0x000fe200000000c0 */
[----:B--2---:R-:W-:Y:S03]  /*4720*/  @UP0 UIMAD.WIDE UR10, UR8, 0x4, UR10 ;  /* 0x00000004080a08a5 */ /* 0x004fe6000f8e020a */
[----:B------:R-:W2:Y:S03]  /*4730*/  @!UP0 LDCU UR8, c[0x0][0x880] ;  /* 0x00011000ff0887ac */ /* 0x000ea60008000800 */
[----:B------:R-:W-:Y:S01]  /*4740*/  IMAD.U32 R2, RZ, RZ, UR10 ;  /* 0x0000000aff027e24 */ /* 0x000fe2000f8e00ff */
[----:B------:R-:W-:Y:S05]  /*4750*/  MOV R3, UR11 ;  /* 0x0000000b00037c02 */ /* 0x000fea0008000f00 */
[----:B-----5:R4:W5:Y:S02]  /*4760*/  @P0 LDG.E R143, desc[UR46][R2.64] ;  /* 0x0000002e028f0981 */ /* 0x020964000c1e1900 */
[----:B--2-4-:R-:W-:Y:S07]  /*4770*/  @!P0 IMAD.U32 R143, RZ, RZ, UR8 ;  /* 0x00000008ff8f8e24 */ /* 0x014fee000f8e00ff */
.L_x_89:
[----:B-----5:R-:W-:Y:S01]  /*4780*/  @!P2 FSETP.EQ.AND P0, PT, R143, RZ, PT ;  /* 0x000000ff8f00a20b */ /* 0x020fe20003f02000 */
[----:B------:R-:W-:Y:S01]  /*4790*/  @!UPT UIADD3 URZ, UPT, UPT, URZ, URZ, URZ ;  /* 0x000000fffffff290 */ /* 0x000fe2000fffe0ff */
[----:B------:R-:W-:Y:S11]  /*47a0*/  @!P2 BRA `(.L_x_90) ;  /* 0x000000000014a947 */ /* 0x000ff60003800000 */
[----:B------:R-:W-:Y:S02]  /*47b0*/  LOP3.LUT P2, RZ, R192, 0xff, RZ, 0xc0, !PT ;  /* 0x000000ffc0ff7812 */ /* 0x000fe4000784c0ff */
[----:B------:R-:W-:Y:S04]  /*47c0*/  PLOP3.LUT P0, PT, PT, PT, UP0, 0x80, 0x8 ;  /* 0x000000000008781c */ /* 0x000fe80003f0f008 */
[----:B------:R-:W-:Y:S07]  /*47d0*/  PLOP3.LUT P0, PT, P0, PT, PT, 0x8, 0x80 ;  /* 0x000000000080781c */ /* 0x000fee000070e170 */
[----:B------:R-:W-:Y:S11]  /*47e0*/  @P2 FSETP.EQ.AND P0, PT, R143, RZ, PT ;  /* 0x000000ff8f00220b */ /* 0x000ff60003f02000 */
[----:B------:R-:W-:Y:S02]  /*47f0*/  @!UPT UIADD3 URZ, UPT, UPT, URZ, URZ, URZ ;  /* 0x000000fffffff290 */ /* 0x000fe4000fffe0ff */
.L_x_90:
[----:B------:R-:W4:Y:S01]  /*4800*/  SYNCS.PHASECHK.TRANS64.TRYWAIT P2, [UR6+0x70], R11 ;  /* 0x0000700bff0075a7 */ /* 0x000f220008041106 */
[----:B------:R-:W-:Y:S04]  /*4810*/  ELECT P4, URZ, PT ;  /* 0x0000000000ff782f */ /* 0x000fe80003880000 */
[----:B------:R-:W-:Y:S11]  /*4820*/  PLOP3.LUT P4, PT, P0, P4, PT, 0xf2, 0x2f ;  /* 0x00000000002f781c */ /* 0x000ff60000789e72 */
[----:B------:R-:W-:Y:S02]  /*4830*/  @!UPT UIADD3 URZ, UPT, UPT, URZ, URZ, URZ ;  /* 0x000000fffffff290 */ /* 0x000fe4000fffe0ff */
[----:B-12---:R-:W-:Y:S05]  /*4840*/  @!P4 IADD3 R3, P0, PT, R32, 0x580, RZ ;  /* 0x000005802003c810 */ /* 0x006fea0007f1e0ff */
[----:B------:R-:W-:Y:S01]  /*4850*/  @!P4 IMAD.X R2, RZ, RZ, R33, P0 ;  /* 0x000000ffff02c224 */ /* 0x000fe200000e0621 */
[----:B----4-:R-:W-:Y:S07]  /*4860*/  @!P2 BRA `(.L_x_91) ;  /* 0x000000740068a947 */ /* 0x010fee0003800000 */
.L_x_180:
[----:B------:R-:W-:Y:S01]  /*4870*/  @!P4 R2UR UR8, R2 ;  /* 0x000000000208c2ca */ /* 0x000fe200000e0000 */
[----:B------:R-:W-:Y:S01]  /*4880*/  VOTEU.ALL UP1, P4 ;  /* 0x0000000000ff7886 */ /* 0x000fe20002020000 */
[----:B------:R-:W-:Y:S01]  /*4890*/  @!P4 R2UR UR9, R3 ;  /* 0x000000000309c2ca */ /* 0x000fe200000e0000 */
[----:B-1----:R-:W-:Y:S01]  /*48a0*/  @!P4 IMAD.MOV.U32 R0, RZ, RZ, 0x4000 ;  /* 0x00004000ff00c424 */ /* 0x002fe200078e00ff */
[----:B------:R-:W-:Y:S01]  /*48b0*/  UMOV UR10, 0x0 ;  /* 0x00000000000a7882 */ /* 0x000fe20000000000 */
[----:B------:R-:W-:Y:S01]  /*48c0*/  UMOV UR11, 0x10000000 ;  /* 0x10000000000b7882 */ /* 0x000fe20000000000 */
[----:B------:R-:W-:Y:S01]  /*48d0*/  @!UP1 UIADD3 UR32, UPT, UPT, UR6, 0x400, URZ ;  /* 0x0000040006209890 */ /* 0x000fe2000fffe0ff */
[----:B------:R-:W-:Y:S01]  /*48e0*/  VOTEU.ALL UP1, P4 ;  /* 0x0000000000ff7886 */ /* 0x000fe20002020000 */
[----:B------:R-:W-:Y:S05]  /*48f0*/  UMOV UR36, UR44 ;  /* 0x0000002c00247c82 */ /* 0x000fea0008000000 */
[----:B------:R-:W-:Y:S01]  /*4900*/  IMAD.U32 R3, RZ, RZ, UR8 ;  /* 0x00000008ff037e24 */ /* 0x000fe2000f8e00ff */
[----:B------:R-:W-:Y:S01]  /*4910*/  UPRMT UR8, UR37, 0x654, UR33 ;  /* 0x0000065425087896 */ /* 0x000fe20008000021 */
[----:B------:R-:W-:Y:S03]  /*4920*/  IMAD.U32 R2, RZ, RZ, UR9 ;  /* 0x00000009ff027e24 */ /* 0x000fe6000f8e00ff */
[----:B------:R-:W-:Y:S02]  /*4930*/  @!P4 R2UR UR15, R3 ;  /* 0x00000000030fc2ca */ /* 0x000fe400000e0000 */
[----:B------:R-:W-:Y:S02]  /*4940*/  @!P4 R2UR UR14, R2 ;  /* 0x00000000020ec2ca */ /* 0x000fe400000e0000 */
[----:B------:R-:W-:Y:S05]  /*4950*/  @!P4 IADD3 R3, P0, PT, R32, 0x580, RZ ;  /* 0x000005802003c810 */ /* 0x000fea0007f1e0ff */
[----:B------:R-:W-:Y:S06]  /*4960*/  @!P4 IMAD.X R2, RZ, RZ, R33, P0 ;  /* 0x000000ffff02c224 */ /* 0x000fec00000e0621 */
[----:B------:R1:W-:Y:S01]  /*4970*/  @!UP1 UTMALDG.3D [UR32], [UR14], desc[UR10] ;  /* 0x00000a200e0095b4 */ /* 0x0003e20008011000 */
[----:B------:R1:W-:Y:S01]  /*4980*/  @!P4 SYNCS.ARRIVE.TRANS64.RED.A0TR RZ, [UR6+0x50], R0 ;  /* 0x00005000ffffc9a7 */ /* 0x0003e20008300406 */
[----:B------:R-:W-:Y:S01]  /*4990*/  SYNCS.ARRIVE.TRANS64.RED.A1T0 RZ, [UR8], RZ ;  /* 0x000000ffffff79a7 */ /* 0x000fe20008100408 */
[----:B------:R-:W2:Y:S02]  /*49a0*/  SYNCS.PHASECHK.TRANS64.TRYWAIT P2, [UR6+0x78], R11 ;  /* 0x0000780bff0075a7 */ /* 0x000ea40008041106 */
[----:B-12---:R-:W-:Y:S05]  /*49b0*/  @!P2 BRA `(.L_x_92) ;  /* 0x00000074002ca947 */ /* 0x006fea0003800000 */
.L_x_182:
[----:B------:R-:W-:Y:S01]  /*49c0*/  @!P4 R2UR UR8, R2 ;  /* 0x000000000208c2ca */ /* 0x000fe200000e0000 */
[----:B------:R-:W-:Y:S01]  /*49d0*/  VOTEU.ALL UP1, P4 ;  /* 0x0000000000ff7886 */ /* 0x000fe20002020000 */
[----:B------:R-:W-:Y:S01]  /*49e0*/  @!P4 R2UR UR9, R3 ;  /* 0x000000000309c2ca */ /* 0x000fe200000e0000 */
[----:B-1----:R-:W-:Y:S01]  /*49f0*/  @!P4 IMAD.MOV.U32 R0, RZ, RZ, 0x4000 ;  /* 0x00004000ff00c424 */ /* 0x002fe200078e00ff */
[----:B------:R-:W-:Y:S01]  /*4a00*/  UMOV UR10, 0x0 ;  /* 0x00000000000a7882 */ /* 0x000fe20000000000 */
[----:B------:R-:W-:Y:S01]  /*4a10*/  UMOV UR11, 0x10000000 ;  /* 0x10000000000b7882 */ /* 0x000fe20000000000 */
[----:B------:R-:W-:Y:S01]  /*4a20*/  @!UP1 UIADD3 UR26, UPT, UPT, UR34, 0x40, URZ ;  /* 0x00000040221a9890 */ /* 0x000fe2000fffe0ff */
[----:B------:R-:W-:Y:S01]  /*4a30*/  @!P4 IADD3 R34, P0, PT, R32, 0x580, RZ ;  /* 0x000005802022c810 */ /* 0x000fe20007f1e0ff */
[----:B------:R-:W-:Y:S01]  /*4a40*/  @!UP1 UIADD3 UR24, UPT, UPT, UR6, 0x4400, URZ ;  /* 0x0000440006189890 */ /* 0x000fe2000fffe0ff */
[----:B------:R-:W-:Y:S01]  /*4a50*/  VOTEU.ALL UP1, P4 ;  /* 0x0000000000ff7886 */ /* 0x000fe20002020000 */
[----:B------:R-:W-:Y:S01]  /*4a60*/  UMOV UR27, UR35 ;  /* 0x00000023001b7c82 */ /* 0x000fe20008000000 */
[----:B------:R-:W-:Y:S02]  /*4a70*/  UMOV UR28, UR44 ;  /* 0x0000002c001c7c82 */ /* 0x000fe40008000000 */
[----:B------:R-:W-:Y:S01]  /*4a80*/  IMAD.U32 R3, RZ, RZ, UR8 ;  /* 0x00000008ff037e24 */ /* 0x000fe2000f8e00ff */
[----:B------:R-:W-:Y:S01]  /*4a90*/  UPRMT UR8, UR37, 0x654, UR25 ;  /* 0x0000065425087896 */ /* 0x000fe20008000019 */
[----:B------:R-:W-:Y:S02]  /*4aa0*/  IMAD.U32 R2, RZ, RZ, UR9 ;  /* 0x00000009ff027e24 */ /* 0x000fe4000f8e00ff */
[----:B------:R-:W-:Y:S01]  /*4ab0*/  @!P4 IMAD.X R5, RZ, RZ, R33, P0 ;  /* 0x000000ffff05c224 */ /* 0x000fe200000e0621 */
[----:B------:R-:W-:Y:S02]  /*4ac0*/  @!P4 R2UR UR15, R3 ;  /* 0x00000000030fc2ca */ /* 0x000fe400000e0000 */
[----:B------:R-:W-:Y:S11]  /*4ad0*/  @!P4 R2UR UR14, R2 ;  /* 0x00000000020ec2ca */ /* 0x000ff600000e0000 */
[----:B------:R-:W-:Y:S02]  /*4ae0*/  @!UPT UIADD3 URZ, UPT, UPT, URZ, URZ, URZ ;  /* 0x000000fffffff290 */ /* 0x000fe4000fffe0ff */
[----:B------:R1:W-:Y:S01]  /*4af0*/  @!UP1 UTMALDG.3D [UR24], [UR14], desc[UR10] ;  /* 0x00000a180e0095b4 */ /* 0x0003e20008011000 */
[----:B------:R1:W-:Y:S01]  /*4b00*/  @!P4 SYNCS.ARRIVE.TRANS64.RED.A0TR RZ, [UR6+0x58], R0 ;  /* 0x00005800ffffc9a7 */ /* 0x0003e20008300406 */
[----:B------:R-:W-:Y:S01]  /*4b10*/  SYNCS.ARRIVE.TRANS64.RED.A1T0 RZ, [UR8], RZ ;  /* 0x000000ffffff79a7 */ /* 0x000fe20008100408 */
[----:B------:R-:W2:Y:S02]  /*4b20*/  SYNCS.PHASECHK.TRANS64.TRYWAIT P2, [UR6+0x80], R11 ;  /* 0x0000800bff0075a7 */ /* 0x000ea40008041106 */
[----:B-12---:R-:W-:Y:S05]  /*4b30*/  @!P2 BRA `(.L_x_93) ;  /* 0x0000007000e4a947 */ /* 0x006fea0003800000 */
.L_x_184:
[----:B------:R-:W2:Y:S01]  /*4b40*/  LDC.64 R16, c[0x0][0xb10] ;  /* 0x0002c400ff107b82 */ /* 0x000ea20000000a00 */
[----:B------:R-:W-:Y:S01]  /*4b50*/  @!P4 R2UR UR8, R5 ;  /* 0x000000000508c2ca */ /* 0x000fe200000e0000 */
[----:B------:R-:W-:Y:S01]  /*4b60*/  VOTEU.ALL UP1, P4 ;  /* 0x0000000000ff7886 */ /* 0x000fe20002020000 */
[----:B------:R-:W-:Y:S01]  /*4b70*/  @!P4 R2UR UR9, R34 ;  /* 0x000000002209c2ca */ /* 0x000fe200000e0000 */
[----:B------:R-:W-:Y:S01]  /*4b80*/  @!P4 IMAD.MOV.U32 R5, RZ, RZ, 0x4000 ;  /* 0x00004000ff05c424 */ /* 0x000fe200078e00ff */
[----:B------:R-:W-:Y:S03]  /*4b90*/  UMOV UR10, 0x0 ;  /* 0x00000000000a7882 */ /* 0x000fe60000000000 */
[----:B------:R-:W4:Y:S01]  /*4ba0*/  LDC.64 R12, c[0x0][0xb18] ;  /* 0x0002c600ff0c7b82 */ /* 0x000f220000000a00 */
[----:B------:R-:W-:Y:S01]  /*4bb0*/  @!UP1 UIADD3 UR18, UPT, UPT, UR34, 0x80, URZ ;  /* 0x0000008022129890 */ /* 0x000fe2000fffe0ff */
[----:B------:R-:W-:Y:S01]  /*4bc0*/  @P3 SHF.R.U32.HI R28, RZ, 0x10, R21 ;  /* 0x00000010ff1c3819 */ /* 0x000fe20000011615 */
[----:B------:R-:W-:Y:S01]  /*4bd0*/  @!UP1 UIADD3 UR16, UPT, UPT, UR6, 0x8400, URZ ;  /* 0x0000840006109890 */ /* 0x000fe2000fffe0ff */
[----:B------:R-:W-:Y:S01]  /*4be0*/  VIADD R30, R30, 0x1 ;  /* 0x000000011e1e7836 */ /* 0x000fe20000000000 */
[----:B------:R-:W-:Y:S03]  /*4bf0*/  VOTEU.ALL UP1, P4 ;  /* 0x0000000000ff7886 */ /* 0x000fe60002020000 */
[----:B-1----:R-:W1:Y:S01]  /*4c00*/  @!P1 LDC R0, c[0x0][0xb20] ;  /* 0x0002c800ff009b82 */ /* 0x002e620000000800 */
[----:B------:R-:W-:Y:S01]  /*4c10*/  UMOV UR11, 0x10000000 ;  /* 0x10000000000b7882 */ /* 0x000fe20000000000 */
[----:B------:R-:W-:Y:S01]  /*4c20*/  IMAD.U32 R35, RZ, RZ, UR8 ;  /* 0x00000008ff237e24 */ /* 0x000fe2000f8e00ff */
[----:B------:R-:W-:Y:S05]  /*4c30*/  UMOV UR19, UR35 ;  /* 0x0000002300137c82 */ /* 0x000fea0008000000 */
[----:B------:R-:W5:Y:S01]  /*4c40*/  @!P1 LDC R2, c[0x0][0xb0c] ;  /* 0x0002c300ff029b82 */ /* 0x000f620000000800 */
[----:B------:R-:W-:Y:S01]  /*4c50*/  IMAD.U32 R34, RZ, RZ, UR9 ;  /* 0x00000009ff227e24 */ /* 0x000fe2000f8e00ff */
[----:B------:R-:W-:Y:S01]  /*4c60*/  UMOV UR20, UR44 ;  /* 0x0000002c00147c82 */ /* 0x000fe20008000000 */
[----:B------:R-:W-:Y:S01]  /*4c70*/  @!P4 R2UR UR15, R35 ;  /* 0x00000000230fc2ca */ /* 0x000fe200000e0000 */
[----:B------:R-:W-:Y:S02]  /*4c80*/  UPRMT UR8, UR37, 0x654, UR17 ;  /* 0x0000065425087896 */ /* 0x000fe40008000011 */
[----:B------:R-:W-:Y:S11]  /*4c90*/  @!P4 R2UR UR14, R34 ;  /* 0x00000000220ec2ca */ /* 0x000ff600000e0000 */
[----:B------:R-:W-:Y:S02]  /*4ca0*/  @!UPT UIADD3 URZ, UPT, UPT, URZ, URZ, URZ ;  /* 0x000000fffffff290 */ /* 0x000fe4000fffe0ff */
[----:B------:R1:W-:Y:S01]  /*4cb0*/  @!UP1 UTMALDG.3D [UR16], [UR14], desc[UR10] ;  /* 0x00000a100e0095b4 */ /* 0x0003e20008011000 */
[----:B------:R1:W-:Y:S01]  /*4cc0*/  @!P4 SYNCS.ARRIVE.TRANS64.RED.A0TR RZ, [UR6+0x60], R5 ;  /* 0x00006005ffffc9a7 */ /* 0x0003e20008300406 */
[----:B-----5:R-:W-:Y:S01]  /*4cd0*/  @!P1 ISETP.NE.AND P2, PT, R2, 0x1, PT ;  /* 0x000000010200980c */ /* 0x020fe20003f45270 */
[C---:B--2---:R-:W-:Y:S01]  /*4ce0*/  @!P1 IMAD.HI.U32 R14, R15.reuse, R16, RZ ;  /* 0x000000100f0e9227 */ /* 0x044fe200078e00ff */
[----:B----4-:R-:W-:Y:S03]  /*4cf0*/  @!P1 ISETP.NE.AND P0, PT, R12, 0x1, PT ;  /* 0x000000010c00980c */ /* 0x010fe60003f05270 */
[C---:B------:R-:W-:Y:S01]  /*4d00*/  @!P1 IMAD.HI.U32 R3, R10.reuse, R13, RZ ;  /* 0x0000000d0a039227 */ /* 0x040fe200078e00ff */
[----:B------:R-:W-:Y:S04]  /*4d10*/  @!P1 SHF.R.U32.HI R14, RZ, R17, R14 ;  /* 0x00000011ff0e9219 */ /* 0x000fe8000001160e */
[----:B-1----:R-:W-:Y:S01]  /*4d20*/  @!P1 SHF.R.U32.HI R3, RZ, R0, R3 ;  /* 0x00000000ff039219 */ /* 0x002fe20000011603 */
[----:B------:R-:W-:Y:S01]  /*4d30*/  SYNCS.ARRIVE.TRANS64.RED.A1T0 RZ, [UR8], RZ ;  /* 0x000000ffffff79a7 */ /* 0x000fe20008100408 */
[----:B------:R-:W-:Y:S02]  /*4d40*/  @!P1 SEL R14, R15, R14, !P2 ;  /* 0x0000000e0f0e9207 */ /* 0x000fe40005000000 */
[----:B------:R-:W-:Y:S01]  /*4d50*/  @!P1 SEL R3, R10, R3, !P0 ;  /* 0x000000030a039207 */ /* 0x000fe20004000000 */
[----:B------:R-:W1:Y:S04]  /*4d60*/  SYNCS.PHASECHK.TRANS64.TRYWAIT P5, [UR6+0x88], R11 ;  /* 0x0000880bff0075a7 */ /* 0x000e6800080a1106 */
[----:B------:R-:W-:Y:S02]  /*4d70*/  @!P1 IMAD.IADD R0, R3, 0x1, -R14 ;  /* 0x0000000103009824 */ /* 0x000fe400078e0a0e */
[----:B------:R-:W-:Y:S02]  /*4d80*/  @!P1 IMAD.IADD R3, R14, 0x1, -R3 ;  /* 0x000000010e039824 */ /* 0x000fe400078e0a03 */
[----:B------:R-:W-:Y:S02]  /*4d90*/  @!P1 IMAD R15, R0, R2, R15 ;  /* 0x00000002000f9224 */ /* 0x000fe400078e020f */
[----:B------:R-:W-:Y:S01]  /*4da0*/  @!P1 IMAD R10, R3, R12, R10 ;  /* 0x0000000c030a9224 */ /* 0x000fe200078e020a */
[----:B-1----:R-:W-:Y:S06]  /*4db0*/  @!P5 BRA `(.L_x_94) ;  /* 0x00000070005cd947 */ /* 0x002fec0003800000 */
.L_x_186:
[----:B------:R-:W-:Y:S01]  /*4dc0*/  @!P4 IADD3 R3, P0, PT, R32, 0x580, RZ ;  /* 0x000005802003c810 */ /* 0x000fe20007f1e0ff */
[----:B------:R-:W-:Y:S01]  /*4dd0*/  VOTEU.ALL UP1, P4 ;  /* 0x0000000000ff7886 */ /* 0x000fe20002020000 */
[----:B------:R-:W-:Y:S01]  /*4de0*/  UMOV UR18, 0x0 ;  /* 0x0000000000127882 */ /* 0x000fe20000000000 */
[----:B------:R-:W-:Y:S01]  /*4df0*/  UMOV UR19, 0x10000000 ;  /* 0x1000000000137882 */ /* 0x000fe20000000000 */
[----:B------:R-:W-:Y:S01]  /*4e00*/  @!P4 R2UR UR9, R3 ;  /* 0x000000000309c2ca */ /* 0x000fe200000e0000 */
[----:B-1----:R-:W-:Y:S01]  /*4e10*/  @!P4 IMAD.X R0, RZ, RZ, R33, P0 ;  /* 0x000000ffff00c224 */ /* 0x002fe200000e0621 */
[----:B------:R-:W-:Y:S01]  /*4e20*/  @!UP1 UIADD3 UR10, UPT, UPT, UR34, 0xc0, URZ ;  /* 0x000000c0220a9890 */ /* 0x000fe2000fffe0ff */
[----:B------:R-:W-:Y:S01]  /*4e30*/  ISETP.NE.AND P0, PT, R30, 0x2, PT ;  /* 0x000000021e00780c */ /* 0x000fe20003f05270 */
[----:B------:R-:W-:Y:S01]  /*4e40*/  UMOV UR11, UR35 ;  /* 0x00000023000b7c82 */ /* 0x000fe20008000000 */
[----:B------:R-:W-:Y:S01]  /*4e50*/  UMOV UR12, UR44 ;  /* 0x0000002c000c7c82 */ /* 0x000fe20008000000 */
[----:B------:R-:W-:Y:S01]  /*4e60*/  @!P4 R2UR UR8, R0 ;  /* 0x000000000008c2ca */ /* 0x000fe200000e0000 */
[----:B------:R-:W-:Y:S01]  /*4e70*/  IMAD.IADD R2, R10, 0x1, R193 ;  /* 0x000000010a027824 */ /* 0x000fe200078e02c1 */
[----:B------:R-:W-:Y:S01]  /*4e80*/  @P3 R2UR UR44, R28 ;  /* 0x000000001c2c32ca */ /* 0x000fe200000e0000 */
[----:B------:R-:W-:Y:S01]  /*4e90*/  IMAD.IADD R5, R15, 0x1, R180 ;  /* 0x000000010f057824 */ /* 0x000fe200078e02b4 */
[----:B------:R-:W-:Y:S02]  /*4ea0*/  SEL R0, RZ, 0x1, P0 ;  /* 0x00000001ff007807 */ /* 0x000fe40000000000 */
[----:B------:R-:W-:Y:S01]  /*4eb0*/  LOP3.LUT R31, R31, 0x1, RZ, 0x3c, !PT ;  /* 0x000000011f1f7812 */ /* 0x000fe200078e3cff */
[----:B------:R-:W-:Y:S01]  /*4ec0*/  IMAD.U32 R12, RZ, RZ, UR9 ;  /* 0x00000009ff0c7e24 */ /* 0x000fe2000f8e00ff */
[----:B------:R-:W-:Y:S01]  /*4ed0*/  @!UP1 UIADD3 UR9, UPT, UPT, UR6, 0x68, URZ ;  /* 0x0000006806099890 */ /* 0x000fe2000fffe0ff */
[----:B------:R-:W-:Y:S02]  /*4ee0*/  LOP3.LUT R29, R29, R0, RZ, 0x3c, !PT ;  /* 0x000000001d1d7212 */ /* 0x000fe400078e3cff */
[----:B------:R-:W-:Y:S02]  /*4ef0*/  SEL R30, R30, RZ, P0 ;  /* 0x000000ff1e1e7207 */ /* 0x000fe40000000000 */
[----:B------:R-:W-:Y:S01]  /*4f00*/  IMAD.U32 R13, RZ, RZ, UR8 ;  /* 0x00000008ff0d7e24 */ /* 0x000fe2000f8e00ff */
[----:B------:R-:W-:Y:S01]  /*4f10*/  @!P4 R2UR UR14, R12 ;  /* 0x000000000c0ec2ca */ /* 0x000fe200000e0000 */
[----:B------:R-:W-:Y:S01]  /*4f20*/  @!UP1 UIADD3 UR8, UPT, UPT, UR6, 0xc400, URZ ;  /* 0x0000c40006089890 */ /* 0x000fe2000fffe0ff */
[----:B------:R-:W-:Y:S02]  /*4f30*/  VOTEU.ALL UP1, P4 ;  /* 0x0000000000ff7886 */ /* 0x000fe40002020000 */
[----:B------:R-:W-:Y:S11]  /*4f40*/  @!P4 R2UR UR15, R13 ;  /* 0x000000000d0fc2ca */ /* 0x000ff600000e0000 */
[----:B------:R-:W-:Y:S02]  /*4f50*/  @!UPT UIADD3 URZ, UPT, UPT, URZ, URZ, URZ ;  /* 0x000000fffffff290 */ /* 0x000fe4000fffe0ff */
[----:B------:R2:W-:Y:S01]  /*4f60*/  @!UP1 UTMALDG.3D [UR8], [UR14], desc[UR18] ;  /* 0x000012080e0095b4 */ /* 0x0005e20008011000 */
[----:B------:R2:W-:Y:S01]  /*4f70*/  @!P4 SYNCS.ARRIVE.TRANS64.RED.A0TR RZ, [UR6+0x68], R27 ;  /* 0x0000681bffffc9a7 */ /* 0x0005e20008300406 */
[----:B------:R-:W-:Y:S01]  /*4f80*/  UPLOP3.LUT UP1, UPT, UPT, UPT, UPT, 0x80, 0x8 ;  /* 0x000000000008789c */ /* 0x000fe20003f2f070 */
[----:B------:R-:W-:Y:S01]  /*4f90*/  SYNCS.ARRIVE.TRANS64.RED.A1T0 RZ, [UR13], RZ ;  /* 0x000000ffffff79a7 */ /* 0x000fe2000810040d */
[----:B------:R-:W-:Y:S09]  /*4fa0*/  @P3 BRA `(.L_x_95) ;  /* 0xfffffff000943947 */ /* 0x000ff2000383ffff */
[----:B------:R-:W-:-:S04]  /*4fb0*/  SHF.L.U32 R3, R31, 0x1f, RZ ;  /* 0x0000001f1f037819 */ /* 0x000fc800000006ff */
[----:B------:R-:W1:Y:S02]  /*4fc0*/  SYNCS.PHASECHK.TRANS64.TRYWAIT P0, [UR6+0x70], R3 ;  /* 0x00007003ff0075a7 */ /* 0x000e640008001106 */
[----:B-1----:R-:W-:Y:S05]  /*4fd0*/  @!P0 BRA `(.L_x_96) ;  /* 0x0000006c00ec8947 */ /* 0x002fea0003800000 */
.L_x_188:
[----:B------:R-:W4:Y:S02]  /*4fe0*/  SYNCS.PHASECHK.TRANS64.TRYWAIT P0, [UR6+0x78], R3 ;  /* 0x00007803ff0075a7 */ /* 0x000f240008001106 */
[----:B----4-:R-:W-:Y:S05]  /*4ff0*/  @!P0 BRA `(.L_x_97) ;  /* 0x0000006c00fc8947 */ /* 0x010fea0003800000 */
.L_x_190:
[----:B------:R-:W4:Y:S02]  /*5000*/  SYNCS.PHASECHK.TRANS64.TRYWAIT P0, [UR6+0x80], R3 ;  /* 0x00008003ff0075a7 */ /* 0x000f240008001106 */
[----:B----4-:R-:W-:Y:S05]  /*5010*/  @!P0 BRA `(.L_x_98) ;  /* 0x00000070000c8947 */ /* 0x010fea0003800000 */
.L_x_192:
[----:B-1----:R-:W-:-:S07]  /*5020*/  MOV R0, UR6 ;  /* 0x0000000600007c02 */ /* 0x002fce0008000f00 */
.L_x_99:
[----:B-1----:R-:W-:-:S04]  /*5030*/  SHF.L.U32 R3, R31, 0x1f, RZ ;  /* 0x0000001f1f037819 */ /* 0x002fc800000006ff */
[----:B------:R1:W4:Y:S03]  /*5040*/  SYNCS.PHASECHK.TRANS64.TRYWAIT P0, [R0+URZ+0x88], R3 ;  /* 0x00008803000075a7 */ /* 0x00032600080011ff */
[----:B----4-:R-:W-:Y:S05]  /*5050*/  @!P0 NANOSLEEP.SYNCS 0x989680 ;  /* 0x009896800000895d */ /* 0x010fea0003900000 */
[----:B------:R-:W4:Y:S02]  /*5060*/  @!P0 SYNCS.PHASECHK.TRANS64 P0, [R0+URZ+0x88], R3 ;  /* 0x00008803000085a7 */ /* 0x000f2400080010ff */
[----:B--2-4-:R-:W-:Y:S05]  /*5070*/  @P0 EXIT ;  /* 0x000000000000094d */ /* 0x014fea0003800000 */
[----:B------:R-:W-:Y:S05]  /*5080*/  BRA `(.L_x_99) ;  /* 0xfffffffc00e87947 */ /* 0x000fea000383ffff */
.L_x_84:
[----:B------:R-:W-:-:S06]  /*5090*/  UISETP.GE.AND UP1, UPT, UR10, 0x4, UPT ;  /* 0x000000040a00788c */ /* 0x000fcc000bf26270 */
[----:B------:R-:W-:-:S13]  /*50a0*/  PLOP3.LUT P0, PT, PT, PT, UP1, 0x80, 0x8 ;  /* 0x000000000008781c */ /* 0x000fda0003f0f018 */
[----:B------:R-:W-:Y:S05]  /*50b0*/  @!P0 EXIT ;  /* 0x000000000000894d */ /* 0x000fea0003800000 */
[----:B------:R-:W-:Y:S01]  /*50c0*/  BAR.SYNC.DEFER_BLOCKING 0x6, 0xa0 ;  /* 0x0182800000007b1d */ /* 0x000fe20000010000 */
[C---:B------:R-:W-:Y:S01]  /*50d0*/  IMAD.SHL.U32 R197, R0.reuse, 0x40, RZ ;  /* 0x0000004000c57824 */ /* 0x040fe200078e00ff */
[C---:B------:R-:W-:Y:S01]  /*50e0*/  LOP3.LUT R198, R0.reuse, 0x1, RZ, 0xc0, !PT ;  /* 0x0000000100c67812 */ /* 0x040fe200078ec0ff */
[C---:B------:R-:W-:Y:S01]  /*50f0*/  IMAD.SHL.U32 R4, R0.reuse, 0x8, RZ ;  /* 0x0000000800047824 */ /* 0x040fe200078e00ff */
[----:B------:R-:W-:Y:S01]  /*5100*/  LOP3.LUT R140, R3, 0x60, R0, 0xf8, !PT ;  /* 0x00000060038c7812 */ /* 0x000fe200078ef800 */
[----:B------:R-:W-:Y:S01]  /*5110*/  IMAD.U32 R144, R0, 0x10000, RZ ;  /* 0x0001000000907824 */ /* 0x000fe200078e00ff */
[----:B------:R-:W-:Y:S02]  /*5120*/  UMOV UR41, 0x400 ;  /* 0x0000040000297882 */ /* 0x000fe40000000000 */
[----:B------:R-:W1:Y:S01]  /*5130*/  LDC R195, c[0x0][0x370] ;  /* 0x0000dc00ffc37b82 */ /* 0x000e620000000800 */
[----:B------:R-:W-:Y:S01]  /*5140*/  ULEA UR41, UR37, UR41, 0x18 ;  /* 0x0000002925297291 */ /* 0x000fe2000f8ec0ff */
[----:B------:R-:W-:Y:S01]  /*5150*/  LOP3.LUT R9, R197, 0x1c0, RZ, 0xc0, !PT ;  /* 0x000001c0c5097812 */ /* 0x000fe200078ec0ff */
[----:B------:R-:W-:Y:S01]  /*5160*/  IMAD.MOV.U32 R206, RZ, RZ, 0x2 ;  /* 0x00000002ffce7424 */ /* 0x000fe200078e00ff */
[----:B------:R-:W-:Y:S01]  /*5170*/  ISETP.NE.U32.AND P0, PT, R198, 0x1, PT ;  /* 0x00000001c600780c */ /* 0x000fe20003f05070 */
[----:B------:R-:W-:Y:S01]  /*5180*/  UIADD3 UR4, UPT, UPT, UR41, 0x400, URZ ;  /* 0x0000040029047890 */ /* 0x000fe2000fffe0ff */
[----:B------:R-:W-:Y:S01]  /*5190*/  LOP3.LUT R4, R9, 0x38, R4, 0xf8, !PT ;  /* 0x0000003809047812 */ /* 0x000fe200078ef804 */
[----:B------:R-:W-:Y:S01]  /*51a0*/  IMAD.MOV.U32 R205, RZ, RZ, 0x4 ;  /* 0x00000004ffcd7424 */ /* 0x000fe200078e00ff */
[----:B------:R-:W2:Y:S01]  /*51b0*/  LDC R136, c[0x0][0xb0c] ;  /* 0x0002c300ff887b82 */ /* 0x000ea20000000800 */
[----:B------:R-:W-:Y:S01]  /*51c0*/  LOP3.LUT R144, R144, 0x600000, RZ, 0xc0, !PT ;  /* 0x0060000090907812 */ /* 0x000fe200078ec0ff */
[----:B------:R-:W-:Y:S01]  /*51d0*/  IMAD.MOV.U32 R204, RZ, RZ, 0x1 ;  /* 0x00000001ffcc7424 */ /* 0x000fe200078e00ff */
[----:B------:R-:W-:Y:S01]  /*51e0*/  R2P PR, R0, 0x6 ;  /* 0x0000000600007804 */ /* 0x000fe20000000000 */
[----:B------:R-:W-:Y:S01]  /*51f0*/  IMAD.MOV.U32 R181, RZ, RZ, RZ ;  /* 0x000000ffffb57224 */ /* 0x000fe200078e00ff */
[----:B------:R-:W-:-:S02]  /*5200*/  LOP3.LUT R197, R4, 0x1e00, R197, 0xf8, !PT ;  /* 0x00001e0004c57812 */ /* 0x000fc400078ef8c5 */
[----:B------:R-:W-:Y:S02]  /*5210*/  CS2R R202, SRZ ;  /* 0x0000000000ca7805 */ /* 0x000fe4000001ff00 */
[----:B------:R-:W-:Y:S01]  /*5220*/  P2R R4, PR, RZ, 0x1 ;  /* 0x00000001ff047803 */ /* 0x000fe20000000000 */
[----:B------:R-:W3:Y:S01]  /*5230*/  LDC R194, c[0x0][0xb20] ;  /* 0x0002c800ffc27b82 */ /* 0x000ee20000000800 */
[----:B------:R-:W4:Y:S01]  /*5240*/  LDS R7, [UR41+0x130] ;  /* 0x00013029ff077984 */ /* 0x000f220008000800 */
[----:B------:R-:W-:Y:S01]  /*5250*/  LOP3.LUT R207, R0, 0x60, RZ, 0xc0, !PT ;  /* 0x0000006000cf7812 */ /* 0x000fe200078ec0ff */
[----:B------:R-:W-:Y:S01]  /*5260*/  IMAD.MOV.U32 R209, RZ, RZ, RZ ;  /* 0x000000ffffd17224 */ /* 0x000fe200078e00ff */
[----:B------:R-:W-:Y:S01]  /*5270*/  SEL R206, R206, 0xfffffffe, !P1 ;  /* 0xfffffffecece7807 */ /* 0x000fe20004800000 */
[----:B------:R-:W-:Y:S01]  /*5280*/  IMAD.U32 R200, RZ, RZ, UR4 ;  /* 0x00000004ffc87e24 */ /* 0x000fe2000f8e00ff */
[----:B------:R-:W-:Y:S01]  /*5290*/  SEL R205, R205, 0xfffffffc, !P2 ;  /* 0xfffffffccdcd7807 */ /* 0x000fe20005000000 */
[----:B------:R-:W1:Y:S01]  /*52a0*/  LDCU.64 UR54, c[0x0][0x348] ;  /* 0x00006900ff3677ac */ /* 0x000e620008000a00 */
[----:B------:R-:W1:Y:S01]  /*52b0*/  LDC R135, c[0x0][0xb30] ;  /* 0x0002cc00ff877b82 */ /* 0x000e620000000800 */
[----:B------:R-:W1:Y:S01]  /*52c0*/  LDCU UR36, c[0x0][0x384] ;  /* 0x00007080ff2477ac */ /* 0x000e620008000800 */
[----:B------:R-:W1:Y:S06]  /*52d0*/  LDCU.64 UR38, c[0x0][0x888] ;  /* 0x00011100ff2677ac */ /* 0x000e6c0008000a00 */
[----:B------:R-:W1:Y:S01]  /*52e0*/  LDC R137, c[0x0][0x388] ;  /* 0x0000e200ff897b82 */ /* 0x000e620000000800 */
[----:B------:R-:W1:Y:S01]  /*52f0*/  LDCU.64 UR42, c[0x0][0x8c0] ;  /* 0x00011800ff2a77ac */ /* 0x000e620008000a00 */
[----:B------:R-:W-:-:S06]  /*5300*/  UMOV UR45, URZ ;  /* 0x000000ff002d7c82 */ /* 0x000fcc0008000000 */
[----:B------:R-:W1:Y:S01]  /*5310*/  LDC.64 R190, c[0x0][0xb10] ;  /* 0x0002c400ffbe7b82 */ /* 0x000e620000000a00 */
[----:B------:R-:W-:-:S07]  /*5320*/  UMOV UR52, URZ ;  /* 0x000000ff00347c82 */ /* 0x000fce0008000000 */
[----:B------:R-:W1:Y:S08]  /*5330*/  LDC.64 R132, c[0x0][0xb18] ;  /* 0x0002c600ff847b82 */ /* 0x000e700000000a00 */
[----:B------:R-:W1:Y:S01]  /*5340*/  LDC.64 R186, c[0x0][0x888] ;  /* 0x00022200ffba7b82 */ /* 0x000e620000000a00 */
[----:B----4-:R-:W-:-:S07]  /*5350*/  IMAD.IADD R144, R7, 0x1, R144 ;  /* 0x0000000107907824 */ /* 0x010fce00078e0290 */
[----:B------:R-:W4:Y:S08]  /*5360*/  LDC.64 R130, c[0x0][0xb28] ;  /* 0x0002ca00ff827b82 */ /* 0x000f300000000a00 */
[----:B------:R-:W1:Y:S08]  /*5370*/  LDC.64 R188, c[0x0][0x890] ;  /* 0x00022400ffbc7b82 */ /* 0x000e700000000a00 */
[----:B------:R-:W1:Y:S08]  /*5380*/  LDC.64 R184, c[0x0][0x8b0] ;  /* 0x00022c00ffb87b82 */ /* 0x000e700000000a00 */
[----:B------:R-:W1:Y:S08]  /*5390*/  LDC.64 R182, c[0x0][0x8a8] ;  /* 0x00022a00ffb67b82 */ /* 0x000e700000000a00 */
[----:B--23--:R-:W1:Y:S02]  /*53a0*/  LDC R196, c[0x0][0x374] ;  /* 0x0000dd00ffc47b82 */ /* 0x00ce640000000800 */
.L_x_144:
[C---:B------:R-:W-:Y:S02]  /*53b0*/  LEA R0, R209.reuse, UR41, 0x3 ;  /* 0x00000029d1007c11 */ /* 0x040fe4000f8e18ff */
[----:B------:R-:W-:Y:S02]  /*53c0*/  SHF.L.U32 R3, R202, 0x1f, RZ ;  /* 0x0000001fca037819 */ /* 0x000fe400000006ff */
[----:B------:R-:W-:Y:S02]  /*53d0*/  LEA R20, R209, UR41, 0x4 ;  /* 0x00000029d1147c11 */ /* 0x000fe4000f8e20ff */
[----:B--2---:R-:W2:Y:S02]  /*53e0*/  SYNCS.PHASECHK.TRANS64.TRYWAIT P0, [R0+URZ+0xa0], R3 ;  /* 0x0000a003000075a7 */ /* 0x004ea400080011ff */
[----:B--2---:R-:W-:Y:S05]  /*53f0*/  @!P0 BRA `(.L_x_100) ;  /* 0x0000006c002c8947 */ /* 0x004fea0003800000 */
.L_x_193:
[----:B------:R-:W3:Y:S01]  /*5400*/  LDC.64 R14, c[0x0][0xb10] ;  /* 0x0002c400ff0e7b82 */ /* 0x000ee20000000a00 */
[----:B------:R-:W4:Y:S01]  /*5410*/  LDS.128 R20, [R20+0x110] ;  /* 0x0001100014147984 */ /* 0x000f220000000c00 */
[----:B-1----:R-:W-:Y:S01]  /*5420*/  ISETP.NE.AND P1, PT, R135, 0x1, PT ;  /* 0x000000018700780c */ /* 0x002fe20003f25270 */
[----:B--2---:R-:W-:Y:S01]  /*5430*/  VIADD R0, R0, 0xb0 ;  /* 0x000000b000007836 */ /* 0x004fe20000000000 */
[----:B------:R-:W-:Y:S04]  /*5440*/  ISETP.GE.AND P0, PT, R134, 0x1, PT ;  /* 0x000000018600780c */ /* 0x000fe80003f06270 */
[----:B------:R-:W1:Y:S01]  /*5450*/  LDC.64 R12, c[0x0][0xb18] ;  /* 0x0002c600ff0c7b82 */ /* 0x000e620000000a00 */
[----:B------:R-:W-:Y:S01]  /*5460*/  PRMT R0, RZ, 0x654, R0 ;  /* 0x00000654ff007816 */ /* 0x000fe20000000000 */
[----:B------:R-:W-:Y:S01]  /*5470*/  @!PT LDS RZ, [RZ] ;  /* 0x00000000fffff984 */ /* 0x000fe20000000800 */
[----:B------:R-:W-:Y:S01]  /*5480*/  @!PT LDS RZ, [RZ] ;  /* 0x00000000fffff984 */ /* 0x000fe20000000800 */
[----:B------:R-:W-:Y:S01]  /*5490*/  @!PT LDS RZ, [RZ] ;  /* 0x00000000fffff984 */ /* 0x000fe20000000800 */
[----:B------:R-:W-:Y:S01]  /*54a0*/  @!PT LDS RZ, [RZ] ;  /* 0x00000000fffff984 */ /* 0x000fe20000000800 */
[----:B------:R2:W-:Y:S06]  /*54b0*/  MEMBAR.ALL.CTA ;  /* 0x0000000000007992 */ /* 0x0005ec0000008000 */
[----:B--2---:R-:W2:Y:S01]  /*54c0*/  FENCE.VIEW.ASYNC.S ;  /* 0x00000000000073c6 */ /* 0x004ea20000000000 */
[----:B------:R-:W1:Y:S08]  /*54d0*/  @!P1 LDC R16, c[0x0][0xb20] ;  /* 0x0002c800ff109b82 */ /* 0x000e700000000800 */
[----:B------:R-:W1:Y:S01]  /*54e0*/  @!P1 LDC R11, c[0x0][0xb0c] ;  /* 0x0002c300ff0b9b82 */ /* 0x000e620000000800 */
[----:B--2---:R2:W-:Y:S01]  /*54f0*/  SYNCS.ARRIVE.TRANS64.RED.A1T0 RZ, [R0+URZ], RZ ;  /* 0x000000ff00ff79a7 */ /* 0x0045e200081004ff */
[----:B----4-:R-:W-:Y:S04]  /*5500*/  LOP3.LUT P4, RZ, R22, 0x1, RZ, 0xc0, !PT ;  /* 0x0000000116ff7812 */ /* 0x010fe8000788c0ff */
[----:B------:R-:W-:Y:S09]  /*5510*/  P2R R208, PR, RZ, 0x10 ;  /* 0x00000010ffd07803 */ /* 0x000ff20000000000 */
[----:B------:R-:W-:Y:S02]  /*5520*/  @P4 MOV R139, R20 ;  /* 0x00000014008b4202 */ /* 0x000fe40000000f00 */
[----:B------:R-:W-:Y:S01]  /*5530*/  @P4 LOP3.LUT R138, R21, 0xffff, RZ, 0xc0, !PT ;  /* 0x0000ffff158a4812 */ /* 0x000fe200078ec0ff */
[----:B--23--:R-:W-:Y:S06]  /*5540*/  @!P0 BRA `(.L_x_101) ;  /* 0x0000000000a48947 */ /* 0x00cfec0003800000 */
[----:B------:R-:W-:Y:S01]  /*5550*/  IMAD.HI.U32 R19, R196, R133, RZ ;  /* 0x00000085c4137227 */ /* 0x000fe200078e00ff */
[----:B------:R-:W-:Y:S02]  /*5560*/  ISETP.NE.AND P0, PT, R132, 0x1, PT ;  /* 0x000000018400780c */ /* 0x000fe40003f05270 */
[----:B------:R-:W-:Y:S01]  /*5570*/  ISETP.NE.AND P2, PT, R134, 0x1, PT ;  /* 0x000000018600780c */ /* 0x000fe20003f45270 */
[----:B------:R-:W-:Y:S01]  /*5580*/  IMAD.HI.U32 R18, R195, R190, RZ ;  /* 0x000000bec3127227 */ /* 0x000fe200078e00ff */
        /* <DEDUP_REMOVED lines=36> */
[----:B------:R-:W-:Y:S07]  /*57d0*/  IMAD R138, R7, R132, R138 ;  /* 0x00000084078a7224 */ /* 0x000fee00078e028a */
.L_x_101:
[----:B-1----:R-:W-:Y:S01]  /*57e0*/  @!P1 ISETP.NE.AND P0, PT, R12, 0x1, PT ;  /* 0x000000010c00980c */ /* 0x002fe20003f05270 */
[----:B------:R-:W-:Y:S01]  /*57f0*/  @!P1 IMAD.HI.U32 R3, R138, R13, RZ ;  /* 0x0000000d8a039227 */ /* 0x000fe200078e00ff */
[----:B------:R-:W-:Y:S01]  /*5800*/  R2UR UR5, R5 ;  /* 0x00000000050572ca */ /* 0x000fe200000e0000 */
[----:B------:R-:W-:Y:S01]  /*5810*/  BSSY.RECONVERGENT B6, `(.L_x_102) ;  /* 0x0000031000067945 */ /* 0x000fe20003800200 */
[----:B------:R-:W-:Y:S01]  /*5820*/  R2UR UR4, R2 ;  /* 0x00000000020472ca */ /* 0x000fe200000e0000 */
[----:B------:R-:W-:Y:S01]  /*5830*/  @!P1 IMAD.HI.U32 R0, R139, R14, RZ ;  /* 0x0000000e8b009227 */ /* 0x000fe200078e00ff */
[----:B------:R-:W-:Y:S02]  /*5840*/  @!P1 SHF.R.U32.HI R3, RZ, R16, R3 ;  /* 0x00000010ff039219 */ /* 0x000fe40000011603 */
[----:B------:R-:W-:Y:S01]  /*5850*/  @!P1 ISETP.NE.AND P2, PT, R11, 0x1, PT ;  /* 0x000000010b00980c */ /* 0x000fe20003f45270 */
[----:B------:R-:W-:Y:S01]  /*5860*/  VIADD R209, R209, 0x1 ;  /* 0x00000001d1d17836 */ /* 0x000fe20000000000 */
[----:B------:R-:W-:Y:S02]  /*5870*/  @!P1 SEL R3, R138, R3, !P0 ;  /* 0x000000038a039207 */ /* 0x000fe40004000000 */
[----:B------:R-:W-:Y:S02]  /*5880*/  @!P1 SHF.R.U32.HI R0, RZ, R15, R0 ;  /* 0x0000000fff009219 */ /* 0x000fe40000011600 */
[----:B------:R-:W-:Y:S01]  /*5890*/  LOP3.LUT P0, RZ, R200, 0x3f0, RZ, 0xc0, !PT ;  /* 0x000003f0c8ff7812 */ /* 0x000fe2000780c0ff */
[----:B------:R-:W-:Y:S01]  /*58a0*/  USHF.L.U32 UR50, UR5, 0x7, URZ ;  /* 0x0000000705327899 */ /* 0x000fe200080006ff */
[----:B------:R-:W-:Y:S01]  /*58b0*/  @!P1 SEL R4, R139, R0, !P2 ;  /* 0x000000008b049207 */ /* 0x000fe20005000000 */
[----:B------:R-:W-:Y:S01]  /*58c0*/  USHF.L.U32 UR49, UR4, 0x8, URZ ;  /* 0x0000000804317899 */ /* 0x000fe200080006ff */
[----:B------:R-:W-:Y:S03]  /*58d0*/  @P4 SHF.R.U32.HI R201, RZ, 0x10, R21 ;  /* 0x00000010ffc94819 */ /* 0x000fe60000011615 */
[----:B------:R-:W-:Y:S02]  /*58e0*/  @!P1 IMAD.IADD R0, R3, 0x1, -R4 ;  /* 0x0000000103009824 */ /* 0x000fe400078e0a04 */
[----:B------:R-:W-:Y:S02]  /*58f0*/  @!P1 IMAD.IADD R3, R4, 0x1, -R3 ;  /* 0x0000000104039824 */ /* 0x000fe400078e0a03 */
[----:B------:R-:W-:Y:S02]  /*5900*/  @!P1 IMAD R139, R0, R11, R139 ;  /* 0x0000000b008b9224 */ /* 0x000fe400078e028b */
[----:B------:R-:W-:Y:S01]  /*5910*/  @!P1 IMAD R138, R3, R12, R138 ;  /* 0x0000000c038a9224 */ /* 0x000fe200078e028a */
[----:B------:R-:W-:Y:S06]  /*5920*/  @!P0 BRA `(.L_x_103) ;  /* 0x00000000007c8947 */ /* 0x000fec0003800000 */
[----:B------:R-:W1:Y:S01]  /*5930*/  LDCU.64 UR8, c[0x4][0x80] ;  /* 0x01001000ff0877ac */ /* 0x000e620008000a00 */
[----:B------:R-:W-:Y:S01]  /*5940*/  MOV R2, 0x0 ;  /* 0x0000000000027802 */ /* 0x000fe20000000f00 */
[----:B------:R-:W-:Y:S02]  /*5950*/  HFMA2 R12, -RZ, RZ, 0, 5.9604644775390625e-08 ;  /* 0x00000001ff0c7431 */ /* 0x000fe400000001ff */
[----:B------:R-:W-:Y:S01]  /*5960*/  IMAD.MOV.U32 R8, RZ, RZ, 0x70 ;  /* 0x00000070ff087424 */ /* 0x000fe200078e00ff */
[----:B------:R2:W3:Y:S01]  /*5970*/  LDC.64 R14, c[0x4][R2] ;  /* 0x01000000020e7b82 */ /* 0x0004e20000000a00 */
[----:B------:R-:W4:Y:S01]  /*5980*/  LDCU.64 UR6, c[0x4][0x88] ;  /* 0x01001100ff0677ac */ /* 0x000f220008000a00 */
[----:B------:R-:W-:Y:S01]  /*5990*/  IMAD.MOV.U32 R13, RZ, RZ, RZ ;  /* 0x000000ffff0d7224 */ /* 0x000fe200078e00ff */
[----:B------:R-:W2:Y:S01]  /*59a0*/  LDCU.64 UR4, c[0x4][0x8] ;  /* 0x01000100ff0477ac */ /* 0x000ea20008000a00 */
[----:B-1----:R-:W-:Y:S01]  /*59b0*/  MOV R5, UR9 ;  /* 0x0000000900057c02 */ /* 0x002fe20008000f00 */
[----:B------:R-:W-:Y:S01]  /*59c0*/  IMAD.U32 R4, RZ, RZ, UR8 ;  /* 0x00000008ff047e24 */ /* 0x000fe2000f8e00ff */
[----:B----4-:R-:W-:Y:S01]  /*59d0*/  MOV R7, UR7 ;  /* 0x0000000700077c02 */ /* 0x010fe20008000f00 */
[----:B------:R-:W-:Y:S01]  /*59e0*/  IMAD.U32 R6, RZ, RZ, UR6 ;  /* 0x00000006ff067e24 */ /* 0x000fe2000f8e00ff */
[----:B--2---:R-:W-:Y:S01]  /*59f0*/  MOV R11, UR5 ;  /* 0x00000005000b7c02 */ /* 0x004fe20008000f00 */
[----:B------:R-:W-:Y:S02]  /*5a00*/  IMAD.U32 R10, RZ, RZ, UR4 ;  /* 0x00000004ff0a7e24 */ /* 0x000fe4000f8e00ff */
[----:B------:R-:W-:Y:S07]  /*5a10*/  LEPC R20, `(.L_x_104) ;  /* 0x000000001014794e */ /* 0x000fee0000000000 */
[----:B---3-5:R-:W-:Y:S05]  /*5a20*/  CALL.ABS.NOINC R14 ;  /* 0x000000000e007343 */ /* 0x028fea0003c00000 */
.L_x_104:
[----:B------:R-:W1:Y:S01]  /*5a30*/  LDCU.64 UR8, c[0x4][0x80] ;  /* 0x01001000ff0877ac */ /* 0x000e620008000a00 */
[----:B------:R-:W2:Y:S01]  /*5a40*/  LDC.64 R2, c[0x4][R2] ;  /* 0x0100000002027b82 */ /* 0x000ea20000000a00 */
[----:B------:R-:W-:Y:S02]  /*5a50*/  HFMA2 R12, -RZ, RZ, 0, 5.9604644775390625e-08 ;  /* 0x00000001ff0c7431 */ /* 0x000fe400000001ff */
[----:B------:R-:W-:Y:S02]  /*5a60*/  IMAD.MOV.U32 R8, RZ, RZ, 0x70 ;  /* 0x00000070ff087424 */ /* 0x000fe400078e00ff */
[----:B------:R-:W-:Y:S01]  /*5a70*/  IMAD.MOV.U32 R13, RZ, RZ, RZ ;  /* 0x000000ffff0d7224 */ /* 0x000fe200078e00ff */
[----:B------:R-:W3:Y:S01]  /*5a80*/  LDCU.64 UR6, c[0x4][0x88] ;  /* 0x01001100ff0677ac */ /* 0x000ee20008000a00 */
[----:B------:R-:W4:Y:S01]  /*5a90*/  LDCU.64 UR4, c[0x4][0x8] ;  /* 0x01000100ff0477ac */ /* 0x000f220008000a00 */
[----:B-1----:R-:W-:Y:S02]  /*5aa0*/  MOV R4, UR8 ;  /* 0x0000000800047c02 */ /* 0x002fe40008000f00 */
[----:B------:R-:W-:Y:S02]  /*5ab0*/  MOV R5, UR9 ;  /* 0x0000000900057c02 */ /* 0x000fe40008000f00 */
[----:B---3--:R-:W-:Y:S01]  /*5ac0*/  MOV R7, UR7 ;  /* 0x0000000700077c02 */ /* 0x008fe20008000f00 */
[----:B------:R-:W-:Y:S01]  /*5ad0*/  IMAD.U32 R6, RZ, RZ, UR6 ;  /* 0x00000006ff067e24 */ /* 0x000fe2000f8e00ff */
[----:B----4-:R-:W-:Y:S01]  /*5ae0*/  MOV R11, UR5 ;  /* 0x00000005000b7c02 */ /* 0x010fe20008000f00 */
[----:B------:R-:W-:Y:S02]  /*5af0*/  IMAD.U32 R10, RZ, RZ, UR4 ;  /* 0x00000004ff0a7e24 */ /* 0x000fe4000f8e00ff */
[----:B------:R-:W-:Y:S07]  /*5b00*/  LEPC R20, `(.L_x_103) ;  /* 0x000000001014794e */ /* 0x000fee0000000000 */
[----:B--2---:R-:W-:Y:S05]  /*5b10*/  CALL.ABS.NOINC R2 ;  /* 0x0000000002007343 */ /* 0x004fea0003c00000 */
.L_x_103:
[----:B------:R-:W-:Y:S05]  /*5b20*/  BSYNC.RECONVERGENT B6 ;  /* 0x0000000000067941 */ /* 0x000fea0003800200 */
.L_x_102:
[C---:B------:R-:W-:Y:S02]  /*5b30*/  ISETP.NE.U32.AND P2, PT, R188.reuse, RZ, PT ;  /* 0x000000ffbc00720c */ /* 0x040fe40003f45070 */
[----:B------:R-:W-:Y:S02]  /*5b40*/  ISETP.NE.U32.AND P0, PT, RZ, UR38, PT ;  /* 0x00000026ff007c0c */ /* 0x000fe4000bf05070 */
[C---:B------:R-:W-:Y:S02]  /*5b50*/  ISETP.NE.AND.EX P2, PT, R189.reuse, RZ, PT, P2 ;  /* 0x000000ffbd00720c */ /* 0x040fe40003f45320 */
[----:B------:R-:W-:Y:S02]  /*5b60*/  ISETP.NE.U32.AND P4, PT, R188, RZ, PT ;  /* 0x000000ffbc00720c */ /* 0x000fe40003f85070 */
[----:B------:R-:W-:Y:S02]  /*5b70*/  ISETP.NE.AND.EX P0, PT, RZ, UR39, PT, P0 ;  /* 0x00000027ff007c0c */ /* 0x000fe4000bf05300 */
[----:B------:R-:W-:Y:S02]  /*5b80*/  ISETP.NE.U32.AND P1, PT, R184, RZ, PT ;  /* 0x000000ffb800720c */ /* 0x000fe40003f25070 */
[----:B------:R-:W-:Y:S02]  /*5b90*/  ISETP.NE.U32.AND P3, PT, RZ, UR38, PT ;  /* 0x00000026ff007c0c */ /* 0x000fe4000bf65070 */
[----:B------:R-:W-:Y:S03]  /*5ba0*/  ISETP.NE.AND.EX P4, PT, R189, RZ, P0, P4 ;  /* 0x000000ffbd00720c */ /* 0x000fe60000785340 */
[----:B------:R-:W-:Y:S10]  /*5bb0*/  @!P2 BRA `(.L_x_105) ;  /* 0x00000000002ca947 */ /* 0x000ff40003800000 */
[----:B------:R-:W-:Y:S01]  /*5bc0*/  ISETP.NE.U32.AND P0, PT, R186, RZ, PT ;  /* 0x000000ffba00720c */ /* 0x000fe20003f05070 */
[----:B------:R-:W-:Y:S03]  /*5bd0*/  IMAD.MOV.U32 R192, RZ, RZ, 0x1 ;  /* 0x00000001ffc07424 */ /* 0x000fe600078e00ff */
[----:B------:R-:W-:Y:S11]  /*5be0*/  ISETP.NE.AND.EX P0, PT, R187, RZ, PT, P0 ;  /* 0x000000ffbb00720c */ /* 0x000ff60003f05300 */
[----:B------:R-:W-:Y:S02]  /*5bf0*/  @!UPT UIADD3 URZ, UPT, UPT, URZ, URZ, URZ ;  /* 0x000000fffffff290 */ /* 0x000fe4000fffe0ff */
[----:B------:R-:W1:Y:S01]  /*5c00*/  @P0 LDC.64 R2, c[0x0][0x888] ;  /* 0x00022200ff020b82 */ /* 0x000e620000000a00 */
[----:B------:R-:W-:Y:S04]  /*5c10*/  @P0 IMAD R0, R188, UR44, RZ ;  /* 0x0000002cbc000c24 */ /* 0x000fe8000f8e02ff */
[----:B-1----:R-:W-:Y:S04]  /*5c20*/  @P0 IMAD.WIDE R2, R0, 0x4, R2 ;  /* 0x0000000400020825 */ /* 0x002fe800078e0202 */
[----:B------:R-:W-:Y:S01]  /*5c30*/  HFMA2 R0, -RZ, RZ, 0, 5.9604644775390625e-08 ;  /* 0x00000001ff007431 */ /* 0x000fe200000001ff */
[----:B-----5:R1:W5:Y:S04]  /*5c40*/  @P0 LDG.E R143, desc[UR46][R2.64] ;  /* 0x0000002e028f0981 */ /* 0x020368000c1e1900 */
[----:B------:R-:W-:Y:S01]  /*5c50*/  @!P0 PRMT R192, R0, 0x7610, R192 ;  /* 0x0000761000c08816 */ /* 0x000fe200000000c0 */
[----:B-1----:R-:W2:Y:S06]  /*5c60*/  @!P0 LDC R143, c[0x0][0x880] ;  /* 0x00022000ff8f8b82 */ /* 0x002eac0000000800 */
.L_x_105:
[----:B------:R-:W-:Y:S02]  /*5c70*/  ISETP.NE.AND.EX P1, PT, R185, RZ, PT, P1 ;  /* 0x000000ffb900720c */ /* 0x000fe40003f25310 */
[----:B------:R-:W-:Y:S02]  /*5c80*/  PLOP3.LUT P0, PT, PT, PT, PT, 0x8, 0x80 ;  /* 0x000000000080781c */ /* 0x000fe40003f0e170 */
[----:B------:R-:W-:Y:S02]  /*5c90*/  ISETP.NE.AND.EX P3, PT, RZ, UR39, PT, P3 ;  /* 0x00000027ff007c0c */ /* 0x000fe4000bf65330 */
[----:B------:R-:W-:Y:S07]  /*5ca0*/  @!P4 PLOP3.LUT P0, PT, P2, PT, PT, 0x80, 0x8 ;  /* 0x000000000008c81c */ /* 0x000fee000170f070 */
[----:B------:R-:W-:Y:S06]  /*5cb0*/  @!P1 BRA `(.L_x_106) ;  /* 0x0000000000209947 */ /* 0x000fec0003800000 */
[----:B------:R-:W-:Y:S04]  /*5cc0*/  ISETP.NE.U32.AND P1, PT, R182, RZ, PT ;  /* 0x000000ffb600720c */ /* 0x000fe80003f25070 */
[----:B------:R-:W-:Y:S11]  /*5cd0*/  ISETP.NE.AND.EX P1, PT, R183, RZ, PT, P1 ;  /* 0x000000ffb700720c */ /* 0x000ff60003f25310 */
[----:B------:R-:W-:Y:S02]  /*5ce0*/  @!UPT UIADD3 URZ, UPT, UPT, URZ, URZ, URZ ;  /* 0x000000fffffff290 */ /* 0x000fe4000fffe0ff */
[----:B------:R-:W1:Y:S01]  /*5cf0*/  @P1 LDC.64 R2, c[0x0][0x8a8] ;  /* 0x00022a00ff021b82 */ /* 0x000e620000000a00 */
[----:B------:R-:W-:Y:S04]  /*5d00*/  @P1 IMAD R0, R184, UR44, RZ ;  /* 0x0000002cb8001c24 */ /* 0x000fe8000f8e02ff */
[----:B-1----:R-:W-:Y:S05]  /*5d10*/  @P1 IMAD.WIDE R2, R0, 0x4, R2 ;  /* 0x0000000400021825 */ /* 0x002fea00078e0202 */
[----:B-----5:R1:W5:Y:S02]  /*5d20*/  @P1 LDG.E R141, desc[UR46][R2.64] ;  /* 0x0000002e028d1981 */ /* 0x020364000c1e1900 */
[----:B-1----:R-:W3:Y:S02]  /*5d30*/  @!P1 LDC R141, c[0x0][0x8a0] ;  /* 0x00022800ff8d9b82 */ /* 0x002ee40000000800 */
.L_x_106:
[----:B--2--5:R-:W-:Y:S01]  /*5d40*/  FSETP.NEU.AND P1, PT, R143, RZ, PT ;  /* 0x000000ff8f00720b */ /* 0x024fe20003f2d000 */
[----:B------:R-:W1:Y:S01]  /*5d50*/  LDCU UR4, c[0x0][0x8c8] ;  /* 0x00011900ff0477ac */ /* 0x000e620008000800 */
[----:B------:R-:W-:Y:S02]  /*5d60*/  SEL R6, RZ, 0xffffffff, P3 ;  /* 0xffffffffff067807 */ /* 0x000fe40001800000 */
[----:B------:R-:W-:Y:S01]  /*5d70*/  @!P4 LOP3.LUT P3, RZ, R192, 0xff, RZ, 0xc0, !PT ;  /* 0x000000ffc0ffc812 */ /* 0x000fe2000786c0ff */
[----:B------:R-:W-:Y:S01]  /*5d80*/  UISETP.NE.U32.AND UP0, UPT, UR42, URZ, UPT ;  /* 0x000000ff2a00728c */ /* 0x000fe2000bf05070 */
[----:B------:R-:W-:Y:S02]  /*5d90*/  @!P4 SEL R3, RZ, 0xffffffff, P1 ;  /* 0xffffffffff03c807 */ /* 0x000fe40000800000 */
[----:B------:R-:W-:Y:S01]  /*5da0*/  LOP3.LUT R204, R204, 0x1, RZ, 0x3c, !PT ;  /* 0x00000001cccc7812 */ /* 0x000fe200078e3cff */
[----:B------:R-:W-:Y:S01]  /*5db0*/  UISETP.NE.AND.EX UP0, UPT, UR43, URZ, UPT, UP0 ;  /* 0x000000ff2b00728c */ /* 0x000fe2000bf05300 */
[----:B------:R-:W-:Y:S04]  /*5dc0*/  @P0 SEL R3, R6, R3, !P3 ;  /* 0x0000000306030207 */ /* 0x000fe80005800000 */
[----:B------:R-:W-:Y:S04]  /*5dd0*/  @!P4 LOP3.LUT R3, R3, 0x1, RZ, 0xc0, !PT ;  /* 0x000000010303c812 */ /* 0x000fe800078ec0ff */
[----:B------:R-:W-:Y:S01]  /*5de0*/  ISETP.NE.U32.OR P5, PT, R3, 0x1, P4 ;  /* 0x000000010300780c */ /* 0x000fe200027a5470 */
[----:B-1----:R-:W-:Y:S03]  /*5df0*/  IMAD.U32 R68, RZ, RZ, UR4 ;  /* 0x00000004ff447e24 */ /* 0x002fe6000f8e00ff */
[----:B------:R-:W-:Y:S09]  /*5e00*/  P2R R210, PR, RZ, 0x20 ;  /* 0x00000020ffd27803 */ /* 0x000ff20000000000 */
[----:B------:R-:W-:Y:S01]  /*5e10*/  @P5 SHF.L.U32 R7, R204, 0x1f, RZ ;  /* 0x0000001fcc075819 */ /* 0x000fe200000006ff */
[----:B------:R-:W-:Y:S06]  /*5e20*/  BRA.U !UP0, `(.L_x_107) ;  /* 0x00000001084c7547 */ /* 0x000fec000b800000 */
[----:B------:R-:W-:Y:S01]  /*5e30*/  ISETP.LE.AND P0, PT, R137, UR49, PT ;  /* 0x0000003189007c0c */ /* 0x000fe2000bf03270 */
[----:B------:R-:W-:Y:S02]  /*5e40*/  VIADD R0, R140, UR50 ;  /* 0x000000328c007c36 */ /* 0x000fe40008000000 */
[----:B------:R-:W-:Y:S02]  /*5e50*/  IMAD.U32 R8, RZ, RZ, UR50 ;  /* 0x00000032ff087e24 */ /* 0x000fe4000f8e00ff */
[----:B------:R-:W-:Y:S01]  /*5e60*/  IMAD.MOV.U32 R68, RZ, RZ, RZ ;  /* 0x000000ffff447224 */ /* 0x000fe200078e00ff */
[----:B------:R-:W-:Y:S11]  /*5e70*/  ISETP.GE.OR P0, PT, R0, UR36, P0 ;  /* 0x0000002400007c0c */ /* 0x000ff60008706670 */
[----:B------:R-:W-:Y:S02]  /*5e80*/  @!UPT UIADD3 URZ, UPT, UPT, URZ, URZ, URZ ;  /* 0x000000fffffff290 */ /* 0x000fe4000fffe0ff */
[----:B------:R-:W-:Y:S01]  /*5e90*/  @!P0 IADD3 R2, P3, PT, R140, UR50, RZ ;  /* 0x000000328c028c10 */ /* 0x000fe2000ff7e0ff */
[----:B------:R-:W1:Y:S01]  /*5ea0*/  @!P0 LDC.64 R4, c[0x0][0x8d0] ;  /* 0x00023400ff048b82 */ /* 0x000e620000000a00 */
[----:B------:R-:W-:Y:S02]  /*5eb0*/  VOTEU.ALL UP0, P0 ;  /* 0x0000000000ff7886 */ /* 0x000fe40000000000 */
[----:B------:R-:W-:Y:S03]  /*5ec0*/  @!P0 LEA.HI.X.SX32 R3, R8, RZ, 0x1, P3 ;  /* 0x000000ff08038211 */ /* 0x000fe600018f0eff */
[----:B------:R-:W-:Y:S06]  /*5ed0*/  @!UP0 USHF.R.S32.HI UR4, URZ, 0x1f, UR44 ;  /* 0x0000001fff048899 */ /* 0x000fec000801142c */
[C---:B-1----:R-:W-:Y:S02]  /*5ee0*/  @!P0 IMAD R8, R4.reuse, UR4, RZ ;  /* 0x0000000404088c24 */ /* 0x042fe4000f8e02ff */
[----:B------:R-:W-:Y:S04]  /*5ef0*/  @!P0 IMAD.WIDE.U32 R2, R4, UR44, R2 ;  /* 0x0000002c04028c25 */ /* 0x000fe8000f8e0002 */
[----:B------:R-:W-:Y:S01]  /*5f00*/  @!P0 IMAD R8, R5, UR44, R8 ;  /* 0x0000002c05088c24 */ /* 0x000fe2000f8e0208 */
[C---:B------:R-:W-:Y:S04]  /*5f10*/  @!P0 LEA R10, P3, R2.reuse, UR42, 0x1 ;  /* 0x0000002a020a8c11 */ /* 0x040fe8000f8608ff */
[----:B------:R-:W-:Y:S04]  /*5f20*/  @!P0 IADD3 R5, PT, PT, R3, R8, RZ ;  /* 0x0000000803058210 */ /* 0x000fe80007ffe0ff */
[----:B------:R-:W-:Y:S05]  /*5f30*/  @!P0 LEA.HI.X R11, R2, UR43, R5, 0x1, P3 ;  /* 0x0000002b020b8c11 */ /* 0x000fea00098f0c05 */
[----:B------:R-:W2:Y:S02]  /*5f40*/  @!P0 LDG.E.U16 R10, desc[UR46][R10.64] ;  /* 0x0000002e0a0a8981 */ /* 0x000ea4000c1e1500 */
[----:B--2---:R-:W-:Y:S07]  /*5f50*/  @!P0 SHF.L.U32 R68, R10, 0x10, RZ ;  /* 0x000000100a448819 */ /* 0x004fee00000006ff */
.L_x_107:
[----:B------:R-:W1:Y:S01]  /*5f60*/  @P5 SYNCS.PHASECHK.TRANS64.TRYWAIT P3, [UR41+0x50], R7 ;  /* 0x00005007ff0055a7 */ /* 0x000e620008061129 */
[----:B------:R-:W-:Y:S01]  /*5f70*/  IMAD.SHL.U32 R219, R197, 0x2, RZ ;  /* 0x00000002c5db7824 */ /* 0x000fe200078e00ff */
[----:B------:R-:W-:Y:S01]  /*5f80*/  LEA R220, R181, UR41, 0x3 ;  /* 0x00000029b5dc7c11 */ /* 0x000fe2000f8e18ff */
[----:B------:R-:W-:Y:S01]  /*5f90*/  IMAD.SHL.U32 R147, R205, 0x10, RZ ;  /* 0x00000010cd937824 */ /* 0x000fe200078e00ff */
[----:B------:R-:W-:Y:S01]  /*5fa0*/  SHF.L.U32 R3, R203, 0x1f, RZ ;  /* 0x0000001fcb037819 */ /* 0x000fe200000006ff */
[----:B------:R-:W-:Y:S01]  /*5fb0*/  IMAD.MOV.U32 R226, RZ, RZ, -0x10 ;  /* 0xfffffff0ffe27424 */ /* 0x000fe200078e00ff */
[----:B------:R-:W-:Y:S01]  /*5fc0*/  SEL R5, RZ, 0xffffffff, P1 ;  /* 0xffffffffff057807 */ /* 0x000fe20000800000 */
[----:B------:R-:W-:Y:S01]  /*5fd0*/  IMAD.SHL.U32 R224, R206, 0x10, RZ ;  /* 0x00000010cee07824 */ /* 0x000fe200078e00ff */
[----:B------:R-:W-:Y:S01]  /*5fe0*/  LOP3.LUT P1, R211, R192, 0xff, RZ, 0xc0, !PT ;  /* 0x000000ffc0d37812 */ /* 0x000fe2000782c0ff */
[----:B------:R-:W-:Y:S01]  /*5ff0*/  IMAD.MOV.U32 R221, RZ, RZ, 0x1 ;  /* 0x00000001ffdd7424 */ /* 0x000fe200078e00ff */
[----:B------:R-:W-:Y:S01]  /*6000*/  BSSY B1, `(.L_x_108) ;  /* 0x0000046000017945 */ /* 0x000fe20003800000 */
[----:B------:R-:W-:Y:S01]  /*6010*/  IMAD R146, R181, 0x100, R144 ;  /* 0x00000100b5927824 */ /* 0x000fe200078e0290 */
[----:B------:R-:W-:Y:S01]  /*6020*/  @P2 SEL R5, R6, R5, !P1 ;  /* 0x0000000506052207 */ /* 0x000fe20004800000 */
[----:B------:R-:W-:Y:S01]  /*6030*/  IMAD.MOV.U32 R222, RZ, RZ, RZ ;  /* 0x000000ffffde7224 */ /* 0x000fe200078e00ff */
[----:B------:R-:W-:Y:S02]  /*6040*/  CS2R R150, SRZ ;  /* 0x0000000000967805 */ /* 0x000fe4000001ff00 */
[----:B------:R-:W-:Y:S01]  /*6050*/  CS2R R148, SRZ ;  /* 0x0000000000947805 */ /* 0x000fe2000001ff00 */
[----:B------:R2:W4:Y:S01]  /*6060*/  SYNCS.PHASECHK.TRANS64.TRYWAIT P0, [R220+URZ+0xc0], R3 ;  /* 0x0000c003dc0075a7 */ /* 0x00052200080011ff */
[----:B------:R-:W-:Y:S02]  /*6070*/  LOP3.LUT R5, R5, 0x1, RZ, 0xc0, !PT ;  /* 0x0000000105057812 */ /* 0x000fe400078ec0ff */
[----:B------:R-:W-:Y:S02]  /*6080*/  CS2R R154, SRZ ;  /* 0x00000000009a7805 */ /* 0x000fe4000001ff00 */
[----:B------:R-:W-:Y:S02]  /*6090*/  CS2R R152, SRZ ;  /* 0x0000000000987805 */ /* 0x000fe4000001ff00 */
[----:B------:R-:W-:Y:S02]  /*60a0*/  CS2R R158, SRZ ;  /* 0x00000000009e7805 */ /* 0x000fe4000001ff00 */
[----:B------:R-:W-:Y:S01]  /*60b0*/  ISETP.NE.U32.AND P1, PT, R5, 0x1, PT ;  /* 0x000000010500780c */ /* 0x000fe20003f25070 */
[----:B------:R-:W-:Y:S01]  /*60c0*/  VIADD R5, R219, UR41 ;  /* 0x00000029db057c36 */ /* 0x000fe20008000000 */
[----:B------:R-:W-:Y:S02]  /*60d0*/  CS2R R156, SRZ ;  /* 0x00000000009c7805 */ /* 0x000fe4000001ff00 */
[----:B------:R-:W-:Y:S02]  /*60e0*/  CS2R R162, SRZ ;  /* 0x0000000000a27805 */ /* 0x000fe4000001ff00 */
[----:B------:R-:W-:Y:S01]  /*60f0*/  P2R R223, PR, RZ, 0x2 ;  /* 0x00000002ffdf7803 */ /* 0x000fe20000000000 */
[C---:B------:R-:W-:Y:S01]  /*6100*/  IMAD.IADD R215, R5.reuse, 0x1, R147 ;  /* 0x0000000105d77824 */ /* 0x040fe200078e0293 */
[----:B------:R-:W-:Y:S01]  /*6110*/  ISETP.NE.U32.AND P1, PT, R198, 0x1, PT ;  /* 0x00000001c600780c */ /* 0x000fe20003f25070 */
[C---:B------:R-:W-:Y:S01]  /*6120*/  IMAD.IADD R217, R5.reuse, 0x1, R224 ;  /* 0x0000000105d97824 */ /* 0x040fe200078e02e0 */
[----:B------:R-:W-:Y:S01]  /*6130*/  CS2R R160, SRZ ;  /* 0x0000000000a07805 */ /* 0x000fe2000001ff00 */
[----:B------:R-:W-:Y:S01]  /*6140*/  IMAD.IADD R213, R224, 0x1, R215 ;  /* 0x00000001e0d57824 */ /* 0x000fe200078e02d7 */
[----:B------:R-:W-:Y:S02]  /*6150*/  SEL R226, R226, 0x10, !P1 ;  /* 0x00000010e2e27807 */ /* 0x000fe40004800000 */
[----:B------:R-:W-:Y:S02]  /*6160*/  CS2R R166, SRZ ;  /* 0x0000000000a67805 */ /* 0x000fe4000001ff00 */
[----:B------:R-:W-:Y:S02]  /*6170*/  CS2R R164, SRZ ;  /* 0x0000000000a47805 */ /* 0x000fe4000001ff00 */
[----:B------:R-:W-:Y:S02]  /*6180*/  CS2R R170, SRZ ;  /* 0x0000000000aa7805 */ /* 0x000fe4000001ff00 */
[----:B------:R-:W-:Y:S01]  /*6190*/  CS2R R168, SRZ ;  /* 0x0000000000a87805 */ /* 0x000fe2000001ff00 */
[----:B------:R-:W-:Y:S01]  /*61a0*/  IMAD.IADD R218, R5, 0x1, R226 ;  /* 0x0000000105da7824 */ /* 0x000fe200078e02e2 */
[----:B------:R-:W-:Y:S01]  /*61b0*/  CS2R R174, SRZ ;  /* 0x0000000000ae7805 */ /* 0x000fe2000001ff00 */
[C---:B------:R-:W-:Y:S01]  /*61c0*/  IMAD.IADD R216, R226.reuse, 0x1, R217 ;  /* 0x00000001e2d87824 */ /* 0x040fe200078e02d9 */
[----:B------:R-:W-:Y:S01]  /*61d0*/  CS2R R172, SRZ ;  /* 0x0000000000ac7805 */ /* 0x000fe2000001ff00 */
[C---:B------:R-:W-:Y:S01]  /*61e0*/  IMAD.IADD R214, R226.reuse, 0x1, R215 ;  /* 0x00000001e2d67824 */ /* 0x040fe200078e02d7 */
[----:B------:R-:W-:Y:S02]  /*61f0*/  CS2R R178, SRZ ;  /* 0x0000000000b27805 */ /* 0x000fe4000001ff00 */
[----:B------:R-:W-:Y:S01]  /*6200*/  CS2R R176, SRZ ;  /* 0x0000000000b07805 */ /* 0x000fe2000001ff00 */
[----:B------:R-:W-:Y:S01]  /*6210*/  IMAD.IADD R212, R226, 0x1, R213 ;  /* 0x00000001e2d47824 */ /* 0x000fe200078e02d5 */
[----:B-1----:R-:W-:Y:S01]  /*6220*/  @P5 SEL R221, RZ, 0x1, !P3 ;  /* 0x00000001ffdd5807 */ /* 0x002fe20005800000 */
[----:B--2---:R-:W-:Y:S06]  /*6230*/  @!P5 BRA `(.L_x_109) ;  /* 0x000000000088d947 */ /* 0x004fec0003800000 */
[----:B------:R-:W-:Y:S01]  /*6240*/  IMAD.MOV.U32 R151, RZ, RZ, RZ ;  /* 0x000000ffff977224 */ /* 0x000fe200078e00ff */
[----:B------:R-:W-:Y:S01]  /*6250*/  ISETP.NE.AND P1, PT, R221, RZ, PT ;  /* 0x000000ffdd00720c */ /* 0x000fe20003f25270 */
[----:B------:R-:W-:Y:S01]  /*6260*/  BSSY B0, `(.L_x_110) ;  /* 0x0000014000007945 */ /* 0x000fe20003800000 */
[----:B------:R-:W-:Y:S02]  /*6270*/  CS2R R178, SRZ ;  /* 0x0000000000b27805 */ /* 0x000fe4000001ff00 */
        /* <DEDUP_REMOVED lines=13> */
[----:B------:R-:W-:Y:S01]  /*6350*/  CS2R R148, SRZ ;  /* 0x0000000000947805 */ /* 0x000fe2000001ff00 */
[----:B------:R-:W-:Y:S06]  /*6360*/  @P1 BRA `(.L_x_111) ;  /* 0x00000000000c1947 */ /* 0x000fec0003800000 */
[----:B------:R-:W-:Y:S04]  /*6370*/  SHF.L.U32 R5, R204, 0x1f, RZ ;  /* 0x0000001fcc057819 */ /* 0x000fe800000006ff */
[----:B------:R-:W1:Y:S02]  /*6380*/  SYNCS.PHASECHK.TRANS64.TRYWAIT P1, [UR41+0x50], R5 ;  /* 0x00005005ff0075a7 */ /* 0x000e640008021129 */
[----:B-1----:R-:W-:Y:S05]  /*6390*/  @!P1 BRA `(.L_x_112) ;  /* 0x0000005c00589947 */ /* 0x002fea0003800000 */
.L_x_111:
[----:B------:R-:W-:Y:S05]  /*63a0*/  BSYNC B0 ;  /* 0x0000000000007941 */ /* 0x000fea0003800000 */
.L_x_110:
[----:B------:R-:W-:Y:S01]  /*63b0*/  ISETP.NE.AND P1, PT, R223, RZ, PT ;  /* 0x000000ffdf00720c */ /* 0x000fe20003f25270 */
[----:B------:R-:W-:Y:S11]  /*63c0*/  HFMA2 R222, -RZ, RZ, 0, 5.9604644775390625e-08 ;  /* 0x00000001ffde7431 */ /* 0x000ff600000001ff */
[----:B------:R-:W-:Y:S01]  /*63d0*/  @!UPT UIADD3 URZ, UPT, UPT, URZ, URZ, URZ ;  /* 0x000000fffffff290 */ /* 0x000fe2000fffe0ff */
[----:B------:R2:W1:Y:S04]  /*63e0*/  @P1 LDS.128 R176, [R219+UR41+0x400] ;  /* 0x00040029dbb01984 */ /* 0x0004680008000c00 */
[----:B------:R2:W1:Y:S04]  /*63f0*/  @P1 LDS.128 R172, [R218+0x400] ;  /* 0x00040000daac1984 */ /* 0x0004680000000c00 */
[----:B------:R2:W1:Y:S04]  /*6400*/  @P1 LDS.128 R168, [R217+0x400] ;  /* 0x00040000d9a81984 */ /* 0x0004680000000c00 */
[----:B------:R2:W1:Y:S04]  /*6410*/  @P1 LDS.128 R164, [R216+0x400] ;  /* 0x00040000d8a41984 */ /* 0x0004680000000c00 */
[----:B------:R2:W1:Y:S04]  /*6420*/  @P1 LDS.128 R160, [R215+0x400] ;  /* 0x00040000d7a01984 */ /* 0x0004680000000c00 */
[----:B------:R2:W1:Y:S04]  /*6430*/  @P1 LDS.128 R156, [R214+0x400] ;  /* 0x00040000d69c1984 */ /* 0x0004680000000c00 */
[----:B------:R2:W1:Y:S04]  /*6440*/  @P1 LDS.128 R152, [R213+0x400] ;  /* 0x00040000d5981984 */ /* 0x0004680000000c00 */
[----:B------:R2:W1:Y:S02]  /*6450*/  @P1 LDS.128 R148, [R212+0x400] ;  /* 0x00040000d4941984 */ /* 0x0004640000000c00 */
.L_x_109:
[----:B------:R-:W-:Y:S05]  /*6460*/  BSYNC B1 ;  /* 0x0000000000017941 */ /* 0x000fea0003800000 */
.L_x_108:
[----:B-1----:R-:W-:Y:S04]  /*6470*/  SHF.R.U32.HI R0, RZ, 0x15, R146 ;  /* 0x00000015ff007819 */ /* 0x002fe80000011692 */
[----:B------:R-:W-:Y:S01]  /*6480*/  LOP3.LUT P1, RZ, R0, 0x3, R199, 0x48, !PT ;  /* 0x0000000300ff7812 */ /* 0x000fe200078248c7 */
[----:B------:R-:W-:Y:S01]  /*6490*/  @!UPT UIADD3 URZ, UPT, UPT, URZ, URZ, URZ ;  /* 0x000000fffffff290 */ /* 0x000fe2000fffe0ff */
[----:B----4-:R-:W-:Y:S11]  /*64a0*/  @P0 BRA `(.L_x_113) ;  /* 0x0000000000080947 */ /* 0x010ff60003800000 */
[----:B------:R-:W1:Y:S02]  /*64b0*/  SYNCS.PHASECHK.TRANS64.TRYWAIT P0, [R220+URZ+0xc0], R3 ;  /* 0x0000c003dc0075a7 */ /* 0x000e6400080011ff */
[----:B-1----:R-:W-:Y:S05]  /*64c0*/  @!P0 BRA `(.L_x_114) ;  /* 0x0000005c00248947 */ /* 0x002fea0003800000 */
.L_x_113:
[----:B------:R-:W-:Y:S05]  /*64d0*/  @!P1 BRA `(.L_x_115) ;  /* 0x0000000000409947 */ /* 0x000fea0003800000 */
[----:B------:R-:W4:Y:S01]  /*64e0*/  LDCU.64 UR8, c[0x4][0x70] ;  /* 0x01000e00ff0877ac */ /* 0x000f220008000a00 */
[----:B-1----:R-:W-:Y:S01]  /*64f0*/  MOV R3, 0x0 ;  /* 0x0000000000037802 */ /* 0x002fe20000000f00 */
[----:B------:R-:W-:Y:S02]  /*6500*/  HFMA2 R12, -RZ, RZ, 0, 5.9604644775390625e-08 ;  /* 0x00000001ff0c7431 */ /* 0x000fe400000001ff */
[----:B------:R-:W-:Y:S02]  /*6510*/  IMAD.MOV.U32 R8, RZ, RZ, 0x192 ;  /* 0x00000192ff087424 */ /* 0x000fe400078e00ff */
[----:B------:R-:W-:Y:S01]  /*6520*/  IMAD.MOV.U32 R13, RZ, RZ, RZ ;  /* 0x000000ffff0d7224 */ /* 0x000fe200078e00ff */
[----:B------:R-:W1:Y:S01]  /*6530*/  LDCU.64 UR6, c[0x4][0x78] ;  /* 0x01000f00ff0677ac */ /* 0x000e620008000a00 */
[----:B------:R-:W2:Y:S01]  /*6540*/  LDC.64 R2, c[0x4][R3] ;  /* 0x0100000003027b82 */ /* 0x000ea20000000a00 */
[----:B------:R-:W5:Y:S01]  /*6550*/  LDCU.64 UR4, c[0x4][0x10] ;  /* 0x01000200ff0477ac */ /* 0x000f620008000a00 */
[----:B----4-:R-:W-:Y:S01]  /*6560*/  MOV R5, UR9 ;  /* 0x0000000900057c02 */ /* 0x010fe20008000f00 */
[----:B------:R-:W-:Y:S01]  /*6570*/  IMAD.U32 R4, RZ, RZ, UR8 ;  /* 0x00000008ff047e24 */ /* 0x000fe2000f8e00ff */
[----:B-1----:R-:W-:Y:S01]  /*6580*/  MOV R7, UR7 ;  /* 0x0000000700077c02 */ /* 0x002fe20008000f00 */
[----:B------:R-:W-:Y:S01]  /*6590*/  IMAD.U32 R6, RZ, RZ, UR6 ;  /* 0x00000006ff067e24 */ /* 0x000fe2000f8e00ff */
[----:B-----5:R-:W-:Y:S01]  /*65a0*/  MOV R11, UR5 ;  /* 0x00000005000b7c02 */ /* 0x020fe20008000f00 */
[----:B------:R-:W-:Y:S02]  /*65b0*/  IMAD.U32 R10, RZ, RZ, UR4 ;  /* 0x00000004ff0a7e24 */ /* 0x000fe4000f8e00ff */
[----:B------:R-:W-:Y:S07]  /*65c0*/  LEPC R20, `(.L_x_115) ;  /* 0x000000001014794e */ /* 0x000fee0000000000 */
[----:B--23--:R-:W-:Y:S05]  /*65d0*/  CALL.ABS.NOINC R2 ;  /* 0x0000000002007343 */ /* 0x00cfea0003c00000 */
.L_x_115:
[----:B------:R-:W-:Y:S01]  /*65e0*/  SHF.L.U32 R142, R176, 0x10, RZ ;  /* 0x00000010b08e7819 */ /* 0x000fe200000006ff */
[----:B------:R-:W-:Y:S05]  /*65f0*/  WARPSYNC.ALL ;  /* 0x0000000000007948 */ /* 0x000fea0003800000 */
[----:B------:R-:W-:Y:S01]  /*6600*/  R2UR UR4, R146 ;  /* 0x00000000920472ca */ /* 0x000fe200000e0000 */
[----:B------:R-:W-:Y:S01]  /*6610*/  BSSY.RECONVERGENT B0, `(.L_x_116) ;  /* 0x00000fc000007945 */ /* 0x000fe20003800200 */
[----:B------:R-:W-:Y:S02]  /*6620*/  LOP3.LUT R145, R176, 0xffff0000, RZ, 0xc0, !PT ;  /* 0xffff0000b0917812 */ /* 0x000fe400078ec0ff */
[----:B------:R-:W-:Y:S09]  /*6630*/  ISETP.NE.AND P0, PT, R207, RZ, PT ;  /* 0x000000ffcf00720c */ /* 0x000ff20003f05270 */
[----:B------:R-:W3:Y:S02]  /*6640*/  LDTM.x64 R4, tmem[UR4] ;  /* 0x00000004000479ee */ /* 0x000ee40008340000 */
[--C-:B---3--:R-:W-:Y:S01]  /*6650*/  FFMA R0, R141, R4, R68.reuse ;  /* 0x000000048d007223 */ /* 0x108fe20000000044 */
[----:B------:R-:W-:Y:S01]  /*6660*/  SHF.L.U32 R4, R177, 0x10, RZ ;  /* 0x00000010b1047819 */ /* 0x000fe200000006ff */
[C-C-:B------:R-:W-:Y:S01]  /*6670*/  FFMA R2, R141.reuse, R5, R68.reuse ;  /* 0x000000058d027223 */ /* 0x140fe20000000044 */
[----:B------:R-:W-:Y:S01]  /*6680*/  SHF.L.U32 R5, R178, 0x10, RZ ;  /* 0x00000010b2057819 */ /* 0x000fe200000006ff */
[--C-:B-1----:R-:W-:Y:S01]  /*6690*/  FFMA R3, R141, R6, R68.reuse ;  /* 0x000000068d037223 */ /* 0x102fe20000000044 */
[----:B------:R-:W-:Y:S01]  /*66a0*/  LOP3.LUT R6, R177, 0xffff0000, RZ, 0xc0, !PT ;  /* 0xffff0000b1067812 */ /* 0x000fe200078ec0ff */
[C-C-:B------:R-:W-:Y:S01]  /*66b0*/  FFMA R69, R141.reuse, R7, R68.reuse ;  /* 0x000000078d457223 */ /* 0x140fe20000000044 */
[----:B------:R-:W-:Y:S01]  /*66c0*/  SHF.L.U32 R7, R172, 0x10, RZ ;  /* 0x00000010ac077819 */ /* 0x000fe200000006ff */
[--C-:B------:R-:W-:Y:S01]  /*66d0*/  FFMA R70, R141, R8, R68.reuse ;  /* 0x000000088d467223 */ /* 0x100fe20000000044 */
[----:B------:R-:W-:Y:S01]  /*66e0*/  LOP3.LUT R8, R175, 0xffff0000, RZ, 0xc0, !PT ;  /* 0xffff0000af087812 */ /* 0x000fe200078ec0ff */
[C-C-:B------:R-:W-:Y:S01]  /*66f0*/  FFMA R71, R141.reuse, R9, R68.reuse ;  /* 0x000000098d477223 */ /* 0x140fe20000000044 */
        /* <DEDUP_REMOVED lines=57> */
[----:B------:R-:W-:Y:S01]  /*6a90*/  FFMA R129, R141, R67, R68 ;  /* 0x000000438d817223 */ /* 0x000fe20000000044 */
[C---:B------:R-:W-:Y:S01]  /*6aa0*/  FFMA R0, R143.reuse, R142, R0 ;  /* 0x0000008e8f007223 */ /* 0x040fe20000000000 */
[C---:B------:R-:W-:Y:S01]  /*6ab0*/  FFMA R2, R143.reuse, R145, R2 ;  /* 0x000000918f027223 */ /* 0x040fe20000000002 */
[C---:B------:R-:W-:Y:S01]  /*6ac0*/  FFMA R3, R143.reuse, R4, R3 ;  /* 0x000000048f037223 */ /* 0x040fe20000000003 */
[----:B------:R-:W-:Y:S01]  /*6ad0*/  LOP3.LUT R4, R178, 0xffff0000, RZ, 0xc0, !PT ;  /* 0xffff0000b2047812 */ /* 0x000fe200078ec0ff */
[----:B------:R-:W-:Y:S01]  /*6ae0*/  FFMA R69, R143, R6, R69 ;  /* 0x000000068f457223 */ /* 0x000fe20000000045 */
[----:B------:R-:W-:Y:S01]  /*6af0*/  LOP3.LUT R6, R179, 0xffff0000, RZ, 0xc0, !PT ;  /* 0xffff0000b3067812 */ /* 0x000fe200078ec0ff */
[----:B------:R-:W-:Y:S01]  /*6b00*/  FFMA R70, R143, R5, R70 ;  /* 0x000000058f467223 */ /* 0x000fe20000000046 */
[----:B------:R-:W-:Y:S01]  /*6b10*/  SHF.L.U32 R5, R179, 0x10, RZ ;  /* 0x00000010b3057819 */ /* 0x000fe200000006ff */
[C---:B------:R-:W-:Y:S01]  /*6b20*/  FFMA R71, R143.reuse, R4, R71 ;  /* 0x000000048f477223 */ /* 0x040fe20000000047 */
[----:B------:R-:W-:Y:S02]  /*6b30*/  LOP3.LUT R4, R172, 0xffff0000, RZ, 0xc0, !PT ;  /* 0xffff0000ac047812 */ /* 0x000fe400078ec0ff */
[----:B------:R-:W-:Y:S01]  /*6b40*/  F2FP.BF16.F32.PACK_AB R228, R2, R0 ;  /* 0x0000000002e4723e */ /* 0x000fe200000010ff */
[----:B------:R-:W-:Y:S01]  /*6b50*/  FFMA R72, R143, R5, R72 ;  /* 0x000000058f487223 */ /* 0x000fe20000000048 */
[----:B------:R-:W-:Y:S01]  /*6b60*/  SHF.L.U32 R5, R173, 0x10, RZ ;  /* 0x00000010ad057819 */ /* 0x000fe200000006ff */
[C---:B------:R-:W-:Y:S01]  /*6b70*/  FFMA R73, R143.reuse, R6, R73 ;  /* 0x000000068f497223 */ /* 0x040fe20000000049 */
[C---:B------:R-:W-:Y:S01]  /*6b80*/  LOP3.LUT R6, R174.reuse, 0xffff0000, RZ, 0xc0, !PT ;  /* 0xffff0000ae067812 */ /* 0x040fe200078ec0ff */
[----:B------:R-:W-:Y:S01]  /*6b90*/  FFMA R74, R143, R7, R74 ;  /* 0x000000078f4a7223 */ /* 0x000fe2000000004a */
[----:B------:R-:W-:Y:S01]  /*6ba0*/  SHF.L.U32 R7, R175, 0x10, RZ ;  /* 0x00000010af077819 */ /* 0x000fe200000006ff */
[----:B------:R-:W-:Y:S01]  /*6bb0*/  FFMA R75, R143, R4, R75 ;  /* 0x000000048f4b7223 */ /* 0x000fe2000000004b */
[----:B------:R-:W-:Y:S01]  /*6bc0*/  LOP3.LUT R4, R173, 0xffff0000, RZ, 0xc0, !PT ;  /* 0xffff0000ad047812 */ /* 0x000fe200078ec0ff */
[----:B------:R-:W-:Y:S01]  /*6bd0*/  FFMA R76, R143, R5, R76 ;  /* 0x000000058f4c7223 */ /* 0x000fe2000000004c */
[----:B------:R-:W-:Y:S02]  /*6be0*/  SHF.L.U32 R5, R174, 0x10, RZ ;  /* 0x00000010ae057819 */ /* 0x000fe400000006ff */
[----:B------:R-:W-:Y:S01]  /*6bf0*/  F2FP.BF16.F32.PACK_AB R229, R69, R3 ;  /* 0x0000000345e5723e */ /* 0x000fe200000010ff */
[C---:B------:R-:W-:Y:S01]  /*6c00*/  FFMA R77, R143.reuse, R4, R77 ;  /* 0x000000048f4d7223 */ /* 0x040fe2000000004d */
[C---:B------:R-:W-:Y:S01]  /*6c10*/  SHF.L.U32 R4, R168.reuse, 0x10, RZ ;  /* 0x00000010a8047819 */ /* 0x040fe200000006ff */
[----:B------:R-:W-:Y:S01]  /*6c20*/  FFMA R78, R143, R5, R78 ;  /* 0x000000058f4e7223 */ /* 0x000fe2000000004e */
[----:B------:R-:W-:Y:S01]  /*6c30*/  SHF.L.U32 R5, R169, 0x10, RZ ;  /* 0x00000010a9057819 */ /* 0x000fe200000006ff */
[C---:B------:R-:W-:Y:S01]  /*6c40*/  FFMA R79, R143.reuse, R6, R79 ;  /* 0x000000068f4f7223 */ /* 0x040fe2000000004f */
[----:B------:R-:W-:Y:S01]  /*6c50*/  LOP3.LUT R6, R168, 0xffff0000, RZ, 0xc0, !PT ;  /* 0xffff0000a8067812 */ /* 0x000fe200078ec0ff */
[----:B------:R-:W-:Y:S01]  /*6c60*/  FFMA R80, R143, R7, R80 ;  /* 0x000000078f507223 */ /* 0x000fe20000000050 */
[----:B------:R-:W-:Y:S01]  /*6c70*/  SHF.L.U32 R7, R171, 0x10, RZ ;  /* 0x00000010ab077819 */ /* 0x000fe200000006ff */
[----:B------:R-:W-:Y:S01]  /*6c80*/  FFMA R81, R143, R8, R81 ;  /* 0x000000088f517223 */ /* 0x000fe20000000051 */
[----:B------:R-:W-:Y:S01]  /*6c90*/  LOP3.LUT R8, R171, 0xffff0000, RZ, 0xc0, !PT ;  /* 0xffff0000ab087812 */ /* 0x000fe200078ec0ff */
[----:B------:R-:W-:Y:S01]  /*6ca0*/  FFMA R82, R143, R4, R82 ;  /* 0x000000048f527223 */ /* 0x000fe20000000052 */
[----:B------:R-:W-:Y:S01]  /*6cb0*/  LOP3.LUT R4, R169, 0xffff0000, RZ, 0xc0, !PT ;  /* 0xffff0000a9047812 */ /* 0x000fe200078ec0ff */
[C---:B------:R-:W-:Y:S01]  /*6cc0*/  FFMA R83, R143.reuse, R6, R83 ;  /* 0x000000068f537223 */ /* 0x040fe20000000053 */
[C---:B------:R-:W-:Y:S01]  /*6cd0*/  LOP3.LUT R6, R170.reuse, 0xffff0000, RZ, 0xc0, !PT ;  /* 0xffff0000aa067812 */ /* 0x040fe200078ec0ff */
[C---:B------:R-:W-:Y:S01]  /*6ce0*/  FFMA R84, R143.reuse, R5, R84 ;  /* 0x000000058f547223 */ /* 0x040fe20000000054 */
[----:B------:R-:W-:Y:S01]  /*6cf0*/  SHF.L.U32 R5, R170, 0x10, RZ ;  /* 0x00000010aa057819 */ /* 0x000fe200000006ff */
[----:B------:R-:W-:Y:S01]  /*6d00*/  FFMA R85, R143, R4, R85 ;  /* 0x000000048f557223 */ /* 0x000fe20000000055 */
[C---:B------:R-:W-:Y:S02]  /*6d10*/  SHF.L.U32 R4, R164.reuse, 0x10, RZ ;  /* 0x00000010a4047819 */ /* 0x040fe400000006ff */
[----:B------:R-:W-:Y:S01]  /*6d20*/  F2FP.BF16.F32.PACK_AB R230, R71, R70 ;  /* 0x0000004647e6723e */ /* 0x000fe200000010ff */
[----:B------:R-:W-:Y:S01]  /*6d30*/  FFMA R86, R143, R5, R86 ;  /* 0x000000058f567223 */ /* 0x000fe20000000056 */
[----:B------:R-:W-:Y:S01]  /*6d40*/  SHF.L.U32 R5, R165, 0x10, RZ ;  /* 0x00000010a5057819 */ /* 0x000fe200000006ff */
[C---:B------:R-:W-:Y:S01]  /*6d50*/  FFMA R87, R143.reuse, R6, R87 ;  /* 0x000000068f577223 */ /* 0x040fe20000000057 */
[----:B------:R-:W-:Y:S01]  /*6d60*/  LOP3.LUT R6, R164, 0xffff0000, RZ, 0xc0, !PT ;  /* 0xffff0000a4067812 */ /* 0x000fe200078ec0ff */
[----:B------:R-:W-:Y:S01]  /*6d70*/  FFMA R88, R143, R7, R88 ;  /* 0x000000078f587223 */ /* 0x000fe20000000058 */
[----:B------:R-:W-:Y:S01]  /*6d80*/  SHF.L.U32 R7, R167, 0x10, RZ ;  /* 0x00000010a7077819 */ /* 0x000fe200000006ff */
[----:B------:R-:W-:Y:S01]  /*6d90*/  FFMA R89, R143, R8, R89 ;  /* 0x000000088f597223 */ /* 0x000fe20000000059 */
[----:B------:R-:W-:Y:S01]  /*6da0*/  F2FP.BF16.F32.PACK_AB R231, R73, R72 ;  /* 0x0000004849e7723e */ /* 0x000fe200000010ff */
[----:B------:R-:W-:Y:S01]  /*6db0*/  FFMA R90, R143, R4, R90 ;  /* 0x000000048f5a7223 */ /* 0x000fe2000000005a */
[----:B------:R-:W-:Y:S01]  /*6dc0*/  LOP3.LUT R4, R165, 0xffff0000, RZ, 0xc0, !PT ;  /* 0xffff0000a5047812 */ /* 0x000fe200078ec0ff */
[----:B------:R-:W-:Y:S01]  /*6dd0*/  FFMA R91, R143, R6, R91 ;  /* 0x000000068f5b7223 */ /* 0x000fe2000000005b */
[----:B------:R-:W-:Y:S01]  /*6de0*/  LOP3.LUT R6, R167, 0xffff0000, RZ, 0xc0, !PT ;  /* 0xffff0000a7067812 */ /* 0x000fe200078ec0ff */
[C---:B------:R-:W-:Y:S01]  /*6df0*/  FFMA R92, R143.reuse, R5, R92 ;  /* 0x000000058f5c7223 */ /* 0x040fe2000000005c */
[C---:B------:R-:W-:Y:S01]  /*6e00*/  SHF.L.U32 R5, R166.reuse, 0x10, RZ ;  /* 0x00000010a6057819 */ /* 0x040fe200000006ff */
[----:B------:R-:W-:Y:S01]  /*6e10*/  FFMA R93, R143, R4, R93 ;  /* 0x000000048f5d7223 */ /* 0x000fe2000000005d */
[----:B------:R-:W-:Y:S01]  /*6e20*/  LOP3.LUT R4, R166, 0xffff0000, RZ, 0xc0, !PT ;  /* 0xffff0000a6047812 */ /* 0x000fe200078ec0ff */
[----:B------:R1:W-:Y:S01]  /*6e30*/  STS.128 [R219+UR41+0x400], R228 ;  /* 0x000400e4db007988 */ /* 0x0003e20008000c29 */
[----:B------:R-:W-:Y:S01]  /*6e40*/  F2FP.BF16.F32.PACK_AB R232, R75, R74 ;  /* 0x0000004a4be8723e */ /* 0x000fe200000010ff */
[----:B------:R-:W-:Y:S01]  /*6e50*/  FFMA R94, R143, R5, R94 ;  /* 0x000000058f5e7223 */ /* 0x000fe2000000005e */
[----:B------:R-:W-:Y:S01]  /*6e60*/  SHF.L.U32 R5, R161, 0x10, RZ ;  /* 0x00000010a1057819 */ /* 0x000fe200000006ff */
[C---:B------:R-:W-:Y:S01]  /*6e70*/  FFMA R95, R143.reuse, R4, R95 ;  /* 0x000000048f5f7223 */ /* 0x040fe2000000005f */
[C---:B------:R-:W-:Y:S01]  /*6e80*/  SHF.L.U32 R4, R160.reuse, 0x10, RZ ;  /* 0x00000010a0047819 */ /* 0x040fe200000006ff */
[----:B------:R-:W-:Y:S01]  /*6e90*/  FFMA R96, R143, R7, R96 ;  /* 0x000000078f607223 */ /* 0x000fe20000000060 */
[----:B------:R-:W-:Y:S01]  /*6ea0*/  F2FP.BF16.F32.PACK_AB R233, R77, R76 ;  /* 0x0000004c4de9723e */ /* 0x000fe200000010ff */
[C---:B------:R-:W-:Y:S01]  /*6eb0*/  FFMA R97, R143.reuse, R6, R97 ;  /* 0x000000068f617223 */ /* 0x040fe20000000061 */
[----:B------:R-:W-:Y:S01]  /*6ec0*/  LOP3.LUT R6, R160, 0xffff0000, RZ, 0xc0, !PT ;  /* 0xffff0000a0067812 */ /* 0x000fe200078ec0ff */
[----:B------:R-:W-:Y:S01]  /*6ed0*/  FFMA R98, R143, R4, R98 ;  /* 0x000000048f627223 */ /* 0x000fe20000000062 */
[----:B------:R-:W-:Y:S02]  /*6ee0*/  LOP3.LUT R4, R161, 0xffff0000, RZ, 0xc0, !PT ;  /* 0xffff0000a1047812 */ /* 0x000fe400078ec0ff */
[----:B------:R-:W-:Y:S01]  /*6ef0*/  F2FP.BF16.F32.PACK_AB R234, R79, R78 ;  /* 0x0000004e4fea723e */ /* 0x000fe200000010ff */
[----:B------:R-:W-:Y:S01]  /*6f00*/  FFMA R99, R143, R6, R99 ;  /* 0x000000068f637223 */ /* 0x000fe20000000063 */
[----:B------:R-:W-:Y:S01]  /*6f10*/  F2FP.BF16.F32.PACK_AB R235, R81, R80 ;  /* 0x0000005051eb723e */ /* 0x000fe200000010ff */
[C---:B------:R-:W-:Y:S01]  /*6f20*/  FFMA R100, R143.reuse, R5, R100 ;  /* 0x000000058f647223 */ /* 0x040fe20000000064 */
[C---:B------:R-:W-:Y:S01]  /*6f30*/  SHF.L.U32 R5, R162.reuse, 0x10, RZ ;  /* 0x00000010a2057819 */ /* 0x040fe200000006ff */
[----:B------:R-:W-:Y:S01]  /*6f40*/  FFMA R101, R143, R4, R101 ;  /* 0x000000048f657223 */ /* 0x000fe20000000065 */
[----:B------:R-:W-:Y:S01]  /*6f50*/  LOP3.LUT R6, R162, 0xffff0000, RZ, 0xc0, !PT ;  /* 0xffff0000a2067812 */ /* 0x000fe200078ec0ff */
[----:B------:R3:W-:Y:S01]  /*6f60*/  STS.128 [R218+0x400], R232 ;  /* 0x000400e8da007388 */ /* 0x0007e20000000c00 */
[----:B------:R-:W-:Y:S01]  /*6f70*/  SHF.L.U32 R7, R163, 0x10, RZ ;  /* 0x00000010a3077819 */ /* 0x000fe200000006ff */
[----:B------:R-:W-:Y:S01]  /*6f80*/  FFMA R102, R143, R5, R102 ;  /* 0x000000058f667223 */ /* 0x000fe20000000066 */
[----:B------:R-:W-:Y:S01]  /*6f90*/  LOP3.LUT R4, R163, 0xffff0000, RZ, 0xc0, !PT ;  /* 0xffff0000a3047812 */ /* 0x000fe200078ec0ff */
[C---:B------:R-:W-:Y:S01]  /*6fa0*/  FFMA R103, R143.reuse, R6, R103 ;  /* 0x000000068f677223 */ /* 0x040fe20000000067 */
[C---:B------:R-:W-:Y:S01]  /*6fb0*/  SHF.L.U32 R5, R156.reuse, 0x10, RZ ;  /* 0x000000109c057819 */ /* 0x040fe200000006ff */
[----:B------:R-:W-:Y:S01]  /*6fc0*/  FFMA R104, R143, R7, R104 ;  /* 0x000000078f687223 */ /* 0x000fe20000000068 */
[----:B------:R-:W-:Y:S01]  /*6fd0*/  F2FP.BF16.F32.PACK_AB R236, R83, R82 ;  /* 0x0000005253ec723e */ /* 0x000fe200000010ff */
[----:B------:R-:W-:Y:S01]  /*6fe0*/  FFMA R105, R143, R4, R105 ;  /* 0x000000048f697223 */ /* 0x000fe20000000069 */
[----:B------:R-:W-:Y:S01]  /*6ff0*/  F2FP.BF16.F32.PACK_AB R237, R85, R84 ;  /* 0x0000005455ed723e */ /* 0x000fe200000010ff */
[----:B------:R-:W-:Y:S01]  /*7000*/  FFMA R106, R143, R5, R106 ;  /* 0x000000058f6a7223 */ /* 0x000fe2000000006a */
[----:B------:R-:W-:Y:S02]  /*7010*/  F2FP.BF16.F32.PACK_AB R238, R87, R86 ;  /* 0x0000005657ee723e */ /* 0x000fe400000010ff */
[----:B------:R-:W-:Y:S02]  /*7020*/  F2FP.BF16.F32.PACK_AB R239, R89, R88 ;  /* 0x0000005859ef723e */ /* 0x000fe400000010ff */
[----:B------:R-:W-:Y:S02]  /*7030*/  LOP3.LUT R4, R156, 0xffff0000, RZ, 0xc0, !PT ;  /* 0xffff00009c047812 */ /* 0x000fe400078ec0ff */
[C---:B------:R-:W-:Y:S01]  /*7040*/  SHF.L.U32 R7, R157.reuse, 0x10, RZ ;  /* 0x000000109d077819 */ /* 0x040fe200000006ff */
[----:B------:R4:W-:Y:S01]  /*7050*/  STS.128 [R217+0x400], R236 ;  /* 0x000400ecd9007388 */ /* 0x0009e20000000c00 */
[----:B------:R-:W-:Y:S01]  /*7060*/  LOP3.LUT R6, R157, 0xffff0000, RZ, 0xc0, !PT ;  /* 0xffff00009d067812 */ /* 0x000fe200078ec0ff */
[C---:B------:R-:W-:Y:S01]  /*7070*/  FFMA R107, R143.reuse, R4, R107 ;  /* 0x000000048f6b7223 */ /* 0x040fe2000000006b */
[C---:B------:R-:W-:Y:S01]  /*7080*/  SHF.L.U32 R4, R158.reuse, 0x10, RZ ;  /* 0x000000109e047819 */ /* 0x040fe200000006ff */
[----:B------:R-:W-:Y:S01]  /*7090*/  FFMA R108, R143, R7, R108 ;  /* 0x000000078f6c7223 */ /* 0x000fe2000000006c */
[----:B------:R-:W-:Y:S01]  /*70a0*/  SHF.L.U32 R5, R159, 0x10, RZ ;  /* 0x000000109f057819 */ /* 0x000fe200000006ff */
[C---:B------:R-:W-:Y:S01]  /*70b0*/  FFMA R109, R143.reuse, R6, R109 ;  /* 0x000000068f6d7223 */ /* 0x040fe2000000006d */
[----:B------:R-:W-:Y:S01]  /*70c0*/  LOP3.LUT R6, R158, 0xffff0000, RZ, 0xc0, !PT ;  /* 0xffff00009e067812 */ /* 0x000fe200078ec0ff */
[----:B------:R-:W-:Y:S01]  /*70d0*/  FFMA R110, R143, R4, R110 ;  /* 0x000000048f6e7223 */ /* 0x000fe2000000006e */
[----:B------:R-:W-:Y:S02]  /*70e0*/  LOP3.LUT R4, R159, 0xffff0000, RZ, 0xc0, !PT ;  /* 0xffff00009f047812 */ /* 0x000fe400078ec0ff */
[----:B------:R-:W-:Y:S01]  /*70f0*/  SHF.L.U32 R7, R153, 0x10, RZ ;  /* 0x0000001099077819 */ /* 0x000fe200000006ff */
[C---:B------:R-:W-:Y:S01]  /*7100*/  FFMA R111, R143.reuse, R6, R111 ;  /* 0x000000068f6f7223 */ /* 0x040fe2000000006f */
[C---:B------:R-:W-:Y:S01]  /*7110*/  LOP3.LUT R6, R152.reuse, 0xffff0000, RZ, 0xc0, !PT ;  /* 0xffff000098067812 */ /* 0x040fe200078ec0ff */
[C---:B------:R-:W-:Y:S01]  /*7120*/  FFMA R112, R143.reuse, R5, R112 ;  /* 0x000000058f707223 */ /* 0x040fe20000000070 */
[----:B------:R-:W-:Y:S01]  /*7130*/  SHF.L.U32 R5, R152, 0x10, RZ ;  /* 0x0000001098057819 */ /* 0x000fe200000006ff */
[----:B------:R-:W-:Y:S01]  /*7140*/  FFMA R113, R143, R4, R113 ;  /* 0x000000048f717223 */ /* 0x000fe20000000071 */
[----:B------:R-:W-:Y:S02]  /*7150*/  LOP3.LUT R4, R153, 0xffff0000, RZ, 0xc0, !PT ;  /* 0xffff000099047812 */ /* 0x000fe400078ec0ff */
[----:B-1----:R-:W-:Y:S01]  /*7160*/  F2FP.BF16.F32.PACK_AB R228, R91, R90 ;  /* 0x0000005a5be4723e */ /* 0x002fe200000010ff */
[----:B------:R-:W-:Y:S01]  /*7170*/  FFMA R114, R143, R5, R114 ;  /* 0x000000058f727223 */ /* 0x000fe20000000072 */
[----:B------:R-:W-:Y:S01]  /*7180*/  F2FP.BF16.F32.PACK_AB R229, R93, R92 ;  /* 0x0000005c5de5723e */ /* 0x000fe200000010ff */
[----:B------:R-:W-:Y:S01]  /*7190*/  FFMA R115, R143, R6, R115 ;  /* 0x000000068f737223 */ /* 0x000fe20000000073 */
[----:B------:R-:W-:Y:S01]  /*71a0*/  F2FP.BF16.F32.PACK_AB R230, R95, R94 ;  /* 0x0000005e5fe6723e */ /* 0x000fe200000010ff */
[----:B------:R-:W-:Y:S01]  /*71b0*/  FFMA R116, R143, R7, R116 ;  /* 0x000000078f747223 */ /* 0x000fe20000000074 */
[----:B------:R-:W-:Y:S01]  /*71c0*/  F2FP.BF16.F32.PACK_AB R231, R97, R96 ;  /* 0x0000006061e7723e */ /* 0x000fe200000010ff */
[----:B------:R-:W-:Y:S01]  /*71d0*/  FFMA R117, R143, R4, R117 ;  /* 0x000000048f757223 */ /* 0x000fe20000000075 */
[C---:B------:R-:W-:Y:S02]  /*71e0*/  SHF.L.U32 R5, R154.reuse, 0x10, RZ ;  /* 0x000000109a057819 */ /* 0x040fe400000006ff */
[----:B------:R-:W-:Y:S01]  /*71f0*/  LOP3.LUT R4, R154, 0xffff0000, RZ, 0xc0, !PT ;  /* 0xffff00009a047812 */ /* 0x000fe200078ec0ff */
[----:B------:R1:W-:Y:S01]  /*7200*/  STS.128 [R216+0x400], R228 ;  /* 0x000400e4d8007388 */ /* 0x0003e20000000c00 */
[----:B------:R-:W-:Y:S01]  /*7210*/  SHF.L.U32 R7, R155, 0x10, RZ ;  /* 0x000000109b077819 */ /* 0x000fe200000006ff */
[----:B------:R-:W-:Y:S01]  /*7220*/  FFMA R118, R143, R5, R118 ;  /* 0x000000058f767223 */ /* 0x000fe20000000076 */
[----:B------:R-:W-:Y:S01]  /*7230*/  LOP3.LUT R6, R155, 0xffff0000, RZ, 0xc0, !PT ;  /* 0xffff00009b067812 */ /* 0x000fe200078ec0ff */
[----:B------:R-:W-:Y:S01]  /*7240*/  FFMA R119, R143, R4, R119 ;  /* 0x000000048f777223 */ /* 0x000fe20000000077 */
[----:B---3--:R-:W-:Y:S01]  /*7250*/  F2FP.BF16.F32.PACK_AB R232, R99, R98 ;  /* 0x0000006263e8723e */ /* 0x008fe200000010ff */
[----:B------:R-:W-:Y:S01]  /*7260*/  FFMA R120, R143, R7, R120 ;  /* 0x000000078f787223 */ /* 0x000fe20000000078 */
[----:B------:R-:W-:Y:S01]  /*7270*/  F2FP.BF16.F32.PACK_AB R233, R101, R100 ;  /* 0x0000006465e9723e */ /* 0x000fe200000010ff */
[----:B------:R-:W-:Y:S01]  /*7280*/  FFMA R121, R143, R6, R121 ;  /* 0x000000068f797223 */ /* 0x000fe20000000079 */
[----:B------:R-:W-:Y:S02]  /*7290*/  F2FP.BF16.F32.PACK_AB R234, R103, R102 ;  /* 0x0000006667ea723e */ /* 0x000fe400000010ff */
[----:B------:R-:W-:Y:S02]  /*72a0*/  F2FP.BF16.F32.PACK_AB R235, R105, R104 ;  /* 0x0000006869eb723e */ /* 0x000fe400000010ff */
[C---:B------:R-:W-:Y:S02]  /*72b0*/  SHF.L.U32 R4, R148.reuse, 0x10, RZ ;  /* 0x0000001094047819 */ /* 0x040fe400000006ff */
[----:B------:R-:W-:Y:S01]  /*72c0*/  LOP3.LUT R6, R148, 0xffff0000, RZ, 0xc0, !PT ;  /* 0xffff000094067812 */ /* 0x000fe200078ec0ff */
[----:B------:R1:W-:Y:S01]  /*72d0*/  STS.128 [R215+0x400], R232 ;  /* 0x000400e8d7007388 */ /* 0x0003e20000000c00 */
[----:B------:R-:W-:Y:S01]  /*72e0*/  SHF.L.U32 R5, R149, 0x10, RZ ;  /* 0x0000001095057819 */ /* 0x000fe200000006ff */
[----:B------:R-:W-:Y:S01]  /*72f0*/  FFMA R122, R143, R4, R122 ;  /* 0x000000048f7a7223 */ /* 0x000fe2000000007a */
[----:B----4-:R-:W-:Y:S01]  /*7300*/  F2FP.BF16.F32.PACK_AB R236, R107, R106 ;  /* 0x0000006a6bec723e */ /* 0x010fe200000010ff */
        /* <DEDUP_REMOVED lines=9> */
[----:B------:R-:W-:Y:S01]  /*73a0*/  FFMA R125, R143, R4, R125 ;  /* 0x000000048f7d7223 */ /* 0x000fe2000000007d */
[----:B------:R-:W-:Y:S01]  /*73b0*/  SHF.L.U32 R7, R151, 0x10, RZ ;  /* 0x0000001097077819 */ /* 0x000fe200000006ff */
[----:B------:R-:W-:Y:S01]  /*73c0*/  FFMA R126, R143, R5, R126 ;  /* 0x000000058f7e7223 */ /* 0x000fe2000000007e */
[----:B------:R-:W-:Y:S01]  /*73d0*/  LOP3.LUT R8, R151, 0xffff0000, RZ, 0xc0, !PT ;  /* 0xffff000097087812 */ /* 0x000fe200078ec0ff */
[----:B------:R-:W-:Y:S01]  /*73e0*/  FFMA R127, R143, R6, R127 ;  /* 0x000000068f7f7223 */ /* 0x000fe2000000007f */
[----:B------:R-:W-:Y:S01]  /*73f0*/  F2FP.BF16.F32.PACK_AB R240, R115, R114 ;  /* 0x0000007273f0723e */ /* 0x000fe200000010ff */
[----:B------:R-:W-:Y:S01]  /*7400*/  FFMA R128, R143, R7, R128 ;  /* 0x000000078f807223 */ /* 0x000fe20000000080 */
[----:B------:R-:W-:Y:S01]  /*7410*/  F2FP.BF16.F32.PACK_AB R241, R117, R116 ;  /* 0x0000007475f1723e */ /* 0x000fe200000010ff */
[----:B------:R-:W-:Y:S01]  /*7420*/  FFMA R129, R143, R8, R129 ;  /* 0x000000088f817223 */ /* 0x000fe20000000081 */
[----:B------:R-:W-:Y:S02]  /*7430*/  F2FP.BF16.F32.PACK_AB R242, R119, R118 ;  /* 0x0000007677f2723e */ /* 0x000fe400000010ff */
[----:B------:R-:W-:Y:S02]  /*7440*/  F2FP.BF16.F32.PACK_AB R243, R121, R120 ;  /* 0x0000007879f3723e */ /* 0x000fe400000010ff */
[----:B------:R-:W-:Y:S02]  /*7450*/  F2FP.BF16.F32.PACK_AB R244, R123, R122 ;  /* 0x0000007a7bf4723e */ /* 0x000fe400000010ff */
[----:B------:R-:W-:Y:S01]  /*7460*/  F2FP.BF16.F32.PACK_AB R245, R125, R124 ;  /* 0x0000007c7df5723e */ /* 0x000fe200000010ff */
[----:B------:R1:W-:Y:S01]  /*7470*/  STS.128 [R213+0x400], R240 ;  /* 0x000400f0d5007388 */ /* 0x0003e20000000c00 */
[----:B------:R-:W-:Y:S02]  /*7480*/  F2FP.BF16.F32.PACK_AB R246, R127, R126 ;  /* 0x0000007e7ff6723e */ /* 0x000fe400000010ff */
[----:B------:R-:W-:Y:S05]  /*7490*/  F2FP.BF16.F32.PACK_AB R247, R129, R128 ;  /* 0x0000008081f7723e */ /* 0x000fea00000010ff */
[----:B------:R1:W-:Y:S01]  /*74a0*/  STS.128 [R212+0x400], R244 ;  /* 0x000400f4d4007388 */ /* 0x0003e20000000c00 */
[----:B------:R-:W-:Y:S01]  /*74b0*/  @!PT LDS RZ, [RZ] ;  /* 0x00000000fffff984 */ /* 0x000fe20000000800 */
[----:B------:R-:W-:Y:S01]  /*74c0*/  @!PT LDS RZ, [RZ] ;  /* 0x00000000fffff984 */ /* 0x000fe20000000800 */
[----:B------:R-:W-:Y:S01]  /*74d0*/  @!PT LDS RZ, [RZ] ;  /* 0x00000000fffff984 */ /* 0x000fe20000000800 */
[----:B------:R-:W-:Y:S01]  /*74e0*/  @!PT LDS RZ, [RZ] ;  /* 0x00000000fffff984 */ /* 0x000fe20000000800 */
[----:B------:R3:W-:Y:S07]  /*74f0*/  MEMBAR.ALL.CTA ;  /* 0x0000000000007992 */ /* 0x0007ee0000008000 */
[----:B---3--:R-:W3:Y:S02]  /*7500*/  FENCE.VIEW.ASYNC.S ;  /* 0x00000000000073c6 */ /* 0x008ee40000000000 */
[----:B---3--:R-:W-:Y:S06]  /*7510*/  BAR.SYNC.DEFER_BLOCKING 0x1, 0x80 ;  /* 0x0042000000007b1d */ /* 0x008fec0000010000 */
[----:B------:R-:W-:Y:S05]  /*7520*/  @P0 BRA `(.L_x_117) ;  /* 0x0000000000280947 */ /* 0x000fea0003800000 */
[----:B------:R-:W-:Y:S02]  /*7530*/  UIADD3 UR4, UPT, UPT, UR41, 0x400, URZ ;  /* 0x0000040029047890 */ /* 0x000fe4000fffe0ff */
[----:B------:R-:W-:Y:S01]  /*7540*/  UIADD3 UR6, UP0, UPT, UR54, 0x680, URZ ;  /* 0x0000068036067890 */ /* 0x000fe2000ff1e0ff */
[----:B------:R-:W-:Y:S03]  /*7550*/  UMOV UR51, UR44 ;  /* 0x0000002c00337c82 */ /* 0x000fe60008000000 */
[----:B------:R-:W-:Y:S01]  /*7560*/  MOV R200, UR4 ;  /* 0x0000000400c87c02 */ /* 0x000fe20008000f00 */
[----:B------:R-:W-:Y:S03]  /*7570*/  UIADD3.X UR7, UPT, UPT, URZ, UR55, URZ, UP0, !UPT ;  /* 0x00000037ff077290 */ /* 0x000fe600087fe4ff */
[----:B------:R-:W-:Y:S11]  /*7580*/  R2UR UR48, R200 ;  /* 0x00000000c83072ca */ /* 0x000ff600000e0000 */
[----:B------:R-:W-:Y:S02]  /*7590*/  @!UPT UIADD3 URZ, UPT, UPT, URZ, URZ, URZ ;  /* 0x000000fffffff290 */ /* 0x000fe4000fffe0ff */
[----:B------:R3:W-:Y:S01]  /*75a0*/  UTMASTG.3D [UR48], [UR6] ;  /* 0x00000030060073b5 */ /* 0x0007e20008010000 */
[----:B------:R0:W-:Y:S01]  /*75b0*/  UTMACMDFLUSH ;  /* 0x00000000000079b7 */ /* 0x0001e20000000000 */
[----:B---3--:R-:W-:Y:S04]  /*75c0*/  DEPBAR.LE SB0, 0x1 ;  /* 0x000080400000791a */ /* 0x008fe80000000000 */
.L_x_117:
[----:B------:R-:W-:Y:S05]  /*75d0*/  BSYNC.RECONVERGENT B0 ;  /* 0x0000000000007941 */ /* 0x000fea0003800200 */
.L_x_116:
[----:B------:R-:W-:Y:S01]  /*75e0*/  BAR.SYNC.DEFER_BLOCKING 0x1, 0x80 ;  /* 0x0042000000007b1d */ /* 0x000fe20000010000 */
[----:B------:R-:W-:Y:S01]  /*75f0*/  ISETP.NE.AND P1, PT, R210, RZ, PT ;  /* 0x000000ffd200720c */ /* 0x000fe20003f25270 */
[----:B------:R-:W-:Y:S01]  /*7600*/  UISETP.NE.AND UP0, UPT, UR45, URZ, UPT ;  /* 0x000000ff2d00728c */ /* 0x000fe2000bf05270 */
[----:B------:R-:W-:Y:S11]  /*7610*/  LEA R3, R222, UR41, 0x3 ;  /* 0x00000029de037c11 */ /* 0x000ff6000f8e18ff */
[----:B------:R-:W-:Y:S01]  /*7620*/  @P1 SHF.L.U32 R2, R204, 0x1f, RZ ;  /* 0x0000001fcc021819 */ /* 0x000fe200000006ff */
[----:B------:R-:W-:Y:S06]  /*7630*/  BRA.U !UP0, `(.L_x_118) ;  /* 0x0000000108247547 */ /* 0x000fec000b800000 */
[----:B------:R-:W-:Y:S01]  /*7640*/  IMAD.U32 R5, RZ, RZ, UR52 ;  /* 0x00000034ff057e24 */ /* 0x000fe2000f8e00ff */
[----:B------:R-:W-:Y:S01]  /*7650*/  MOV R0, UR37 ;  /* 0x0000002500007c02 */ /* 0x000fe20008000f00 */
[----:B------:R-:W-:Y:S03]  /*7660*/  UIADD3 UR52, UPT, UPT, UR52, 0x1, URZ ;  /* 0x0000000134347890 */ /* 0x000fe6000fffe0ff */
[----:B------:R-:W-:Y:S01]  /*7670*/  @P1 LEA R5, R5, UR41, 0x3 ;  /* 0x0000002905051c11 */ /* 0x000fe2000f8e18ff */
[----:B------:R-:W-:Y:S04]  /*7680*/  UISETP.NE.AND UP0, UPT, UR52, 0x4, UPT ;  /* 0x000000043400788c */ /* 0x000fe8000bf05270 */
[----:B------:R-:W-:Y:S01]  /*7690*/  @P1 VIADD R5, R5, 0x70 ;  /* 0x0000007005051836 */ /* 0x000fe20000000000 */
[----:B------:R-:W-:Y:S04]  /*76a0*/  USEL UR52, UR52, URZ, UP0 ;  /* 0x000000ff34347287 */ /* 0x000fe80008000000 */
[----:B------:R-:W-:Y:S04]  /*76b0*/  @P1 PRMT R0, R0, 0x654, R5 ;  /* 0x0000065400001816 */ /* 0x000fe80000000005 */
[----:B------:R3:W-:Y:S04]  /*76c0*/  @P1 SYNCS.ARRIVE.TRANS64.RED.A1T0 RZ, [R0+URZ], RZ ;  /* 0x000000ff00ff19a7 */ /* 0x0007e800081004ff */
.L_x_118:
[----:B------:R-:W4:Y:S01]  /*76d0*/  @P1 SYNCS.PHASECHK.TRANS64.TRYWAIT P0, [R3+URZ+0x50], R2 ;  /* 0x00005002030015a7 */ /* 0x000f2200080011ff */
[----:B------:R-:W-:Y:S01]  /*76e0*/  BSSY B1, `(.L_x_119) ;  /* 0x000001f000017945 */ /* 0x000fe20003800000 */
[----:B----4-:R-:W-:Y:S03]  /*76f0*/  @P1 SEL R221, RZ, 0x1, !P0 ;  /* 0x00000001ffdd1807 */ /* 0x010fe60004000000 */
[----:B------:R-:W-:Y:S05]  /*7700*/  @!P1 BRA `(.L_x_120) ;  /* 0x0000000000709947 */ /* 0x000fea0003800000 */
[----:B------:R-:W-:Y:S01]  /*7710*/  ISETP.NE.AND P1, PT, R223, RZ, PT ;  /* 0x000000ffdf00720c */ /* 0x000fe20003f25270 */
[----:B------:R-:W-:Y:S01]  /*7720*/  BSSY B0, `(.L_x_121) ;  /* 0x000000b000007945 */ /* 0x000fe20003800000 */
[----:B------:R-:W-:Y:S11]  /*7730*/  ISETP.NE.AND P0, PT, R221, RZ, PT ;  /* 0x000000ffdd00720c */ /* 0x000ff60003f05270 */
[----:B------:R-:W-:Y:S05]  /*7740*/  @P1 IMAD R4, R222, 0x4000, R219 ;  /* 0x00004000de041824 */ /* 0x000fea00078e02db */
[----:B------:R-:W-:Y:S04]  /*7750*/  @P1 IADD3 R9, PT, PT, R4, UR41, RZ ;  /* 0x0000002904091c10 */ /* 0x000fe8000fffe0ff */
[----:B------:R-:W-:Y:S01]  /*7760*/  @P1 IADD3 R7, PT, PT, R224, R9, RZ ;  /* 0x00000009e0071210 */ /* 0x000fe20007ffe0ff */
[--C-:B------:R-:W-:Y:S02]  /*7770*/  @P1 IMAD.IADD R5, R147, 0x1, R9.reuse ;  /* 0x0000000193051824 */ /* 0x100fe400078e0209 */
[----:B------:R-:W-:Y:S01]  /*7780*/  @P1 IMAD.IADD R2, R226, 0x1, R9 ;  /* 0x00000001e2021824 */ /* 0x000fe200078e0209 */
[----:B------:R-:W-:Y:S06]  /*7790*/  @P0 BRA `(.L_x_122) ;  /* 0x00000000000c0947 */ /* 0x000fec0003800000 */
[----:B---3--:R-:W-:Y:S04]  /*77a0*/  SHF.L.U32 R0, R204, 0x1f, RZ ;  /* 0x0000001fcc007819 */ /* 0x008fe800000006ff */
[----:B------:R-:W3:Y:S02]  /*77b0*/  SYNCS.PHASECHK.TRANS64.TRYWAIT P0, [R3+URZ+0x50], R0 ;  /* 0x00005000030075a7 */ /* 0x000ee400080011ff */
[----:B---3--:R-:W-:Y:S05]  /*77c0*/  @!P0 BRA `(.L_x_123) ;  /* 0x0000004800788947 */ /* 0x008fea0003800000 */
.L_x_122:
[----:B------:R-:W-:Y:S05]  /*77d0*/  BSYNC B0 ;  /* 0x0000000000007941 */ /* 0x000fea0003800000 */
.L_x_121:
[----:B------:R-:W-:Y:S01]  /*77e0*/  ISETP.NE.AND P0, PT, R223, RZ, PT ;  /* 0x000000ffdf00720c */ /* 0x000fe20003f05270 */
[----:B------:R-:W-:Y:S11]  /*77f0*/  VIADD R222, R222, 0x1 ;  /* 0x00000001dede7836 */ /* 0x000ff60000000000 */
[----:B------:R-:W-:Y:S01]  /*7800*/  @!UPT UIADD3 URZ, UPT, UPT, URZ, URZ, URZ ;  /* 0x000000fffffff290 */ /* 0x000fe2000fffe0ff */
[----:B------:R4:W1:Y:S01]  /*7810*/  @P0 LDS.128 R176, [R4+UR41+0x400] ;  /* 0x0004002904b00984 */ /* 0x0008620008000c00 */
[--C-:B---3--:R-:W-:Y:S01]  /*7820*/  @P0 IMAD.IADD R3, R224, 0x1, R5.reuse ;  /* 0x00000001e0030824 */ /* 0x108fe200078e0205 */
[C---:B------:R-:W-:Y:S01]  /*7830*/  @P0 IADD3 R0, PT, PT, R226.reuse, R7, RZ ;  /* 0x00000007e2000210 */ /* 0x040fe20007ffe0ff */
[C---:B------:R-:W-:Y:S01]  /*7840*/  @P0 IMAD.IADD R6, R226.reuse, 0x1, R5 ;  /* 0x00000001e2060824 */ /* 0x040fe200078e0205 */
[----:B------:R4:W3:Y:S02]  /*7850*/  @P0 LDS.128 R172, [R2+0x400] ;  /* 0x0004000002ac0984 */ /* 0x0008e40000000c00 */
[----:B------:R-:W-:Y:S02]  /*7860*/  @P0 IADD3 R8, PT, PT, R226, R3, RZ ;  /* 0x00000003e2080210 */ /* 0x000fe40007ffe0ff */
[----:B------:R4:W1:Y:S04]  /*7870*/  @P0 LDS.128 R168, [R7+0x400] ;  /* 0x0004000007a80984 */ /* 0x0008680000000c00 */
[----:B------:R4:W1:Y:S04]  /*7880*/  @P0 LDS.128 R164, [R0+0x400] ;  /* 0x0004000000a40984 */ /* 0x0008680000000c00 */
[----:B------:R4:W1:Y:S04]  /*7890*/  @P0 LDS.128 R160, [R5+0x400] ;  /* 0x0004000005a00984 */ /* 0x0008680000000c00 */
[----:B------:R4:W1:Y:S04]  /*78a0*/  @P0 LDS.128 R156, [R6+0x400] ;  /* 0x00040000069c0984 */ /* 0x0008680000000c00 */
[----:B------:R4:W1:Y:S04]  /*78b0*/  @P0 LDS.128 R152, [R3+0x400] ;  /* 0x0004000003980984 */ /* 0x0008680000000c00 */
[----:B------:R4:W1:Y:S02]  /*78c0*/  @P0 LDS.128 R148, [R8+0x400] ;  /* 0x0004000008940984 */ /* 0x0008640000000c00 */
.L_x_120:
[----:B------:R-:W-:Y:S05]  /*78d0*/  BSYNC B1 ;  /* 0x0000000000017941 */ /* 0x000fea0003800000 */
.L_x_119:
[----:B---34-:R-:W-:Y:S05]  /*78e0*/  VIADD R0, R146, 0x40 ;  /* 0x0000004092007836 */ /* 0x018fea0000000000 */
[----:B------:R-:W-:Y:S04]  /*78f0*/  SHF.R.U32.HI R0, RZ, 0x15, R0 ;  /* 0x00000015ff007819 */ /* 0x000fe80000011600 */
[----:B------:R-:W-:Y:S11]  /*7900*/  LOP3.LUT P0, RZ, R0, 0x3, R199, 0x48, !PT ;  /* 0x0000000300ff7812 */ /* 0x000ff600078048c7 */
[----:B------:R-:W-:Y:S02]  /*7910*/  @!UPT UIADD3 URZ, UPT, UPT, URZ, URZ, URZ ;  /* 0x000000fffffff290 */ /* 0x000fe4000fffe0ff */
[----:B------:R-:W-:Y:S05]  /*7920*/  @!P0 BRA `(.L_x_124) ;  /* 0x0000000000408947 */ /* 0x000fea0003800000 */
[----:B------:R-:W3:Y:S01]  /*7930*/  LDCU.64 UR8, c[0x4][0x70] ;  /* 0x01000e00ff0877ac */ /* 0x000ee20008000a00 */
[----:B------:R-:W-:Y:S01]  /*7940*/  MOV R3, 0x0 ;  /* 0x0000000000037802 */ /* 0x000fe20000000f00 */
[----:B------:R-:W-:Y:S02]  /*7950*/  HFMA2 R12, -RZ, RZ, 0, 5.9604644775390625e-08 ;  /* 0x00000001ff0c7431 */ /* 0x000fe400000001ff */
[----:B------:R-:W-:Y:S02]  /*7960*/  IMAD.MOV.U32 R8, RZ, RZ, 0x192 ;  /* 0x00000192ff087424 */ /* 0x000fe400078e00ff */
[----:B------:R-:W-:Y:S01]  /*7970*/  IMAD.MOV.U32 R13, RZ, RZ, RZ ;  /* 0x000000ffff0d7224 */ /* 0x000fe200078e00ff */
[----:B------:R-:W4:Y:S01]  /*7980*/  LDCU.64 UR6, c[0x4][0x78] ;  /* 0x01000f00ff0677ac */ /* 0x000f220008000a00 */
[----:B------:R-:W1:Y:S01]  /*7990*/  LDC.64 R2, c[0x4][R3] ;  /* 0x0100000003027b82 */ /* 0x000e620000000a00 */
[----:B------:R-:W5:Y:S01]  /*79a0*/  LDCU.64 UR4, c[0x4][0x10] ;  /* 0x01000200ff0477ac */ /* 0x000f620008000a00 */
[----:B---3--:R-:W-:Y:S01]  /*79b0*/  MOV R5, UR9 ;  /* 0x0000000900057c02 */ /* 0x008fe20008000f00 */
[----:B------:R-:W-:Y:S01]  /*79c0*/  IMAD.U32 R4, RZ, RZ, UR8 ;  /* 0x00000008ff047e24 */ /* 0x000fe2000f8e00ff */
[----:B----4-:R-:W-:Y:S01]  /*79d0*/  MOV R7, UR7 ;  /* 0x0000000700077c02 */ /* 0x010fe20008000f00 */
[----:B------:R-:W-:Y:S01]  /*79e0*/  IMAD.U32 R6, RZ, RZ, UR6 ;  /* 0x00000006ff067e24 */ /* 0x000fe2000f8e00ff */
[----:B-----5:R-:W-:Y:S01]  /*79f0*/  MOV R11, UR5 ;  /* 0x00000005000b7c02 */ /* 0x020fe20008000f00 */
[----:B------:R-:W-:Y:S02]  /*7a00*/  IMAD.U32 R10, RZ, RZ, UR4 ;  /* 0x00000004ff0a7e24 */ /* 0x000fe4000f8e00ff */
[----:B------:R-:W-:Y:S07]  /*7a10*/  LEPC R20, `(.L_x_124) ;  /* 0x000000001014794e */ /* 0x000fee0000000000 */
[----:B-12---:R-:W-:Y:S05]  /*7a20*/  CALL.ABS.NOINC R2 ;  /* 0x0000000002007343 */ /* 0x006fea0003c00000 */
.L_x_124:
[----:B------:R-:W-:Y:S01]  /*7a30*/  ISETP.NE.AND P6, PT, R210, RZ, PT ;  /* 0x000000ffd200720c */ /* 0x000fe20003fc5270 */
[----:B------:R-:W-:Y:S05]  /*7a40*/  WARPSYNC.ALL ;  /* 0x0000000000007948 */ /* 0x000fea0003800000 */
[----:B------:R-:W-:Y:S01]  /*7a50*/  R2UR UR4, R146 ;  /* 0x00000000920472ca */ /* 0x000fe200000e0000 */
[----:B------:R-:W-:Y:S01]  /*7a60*/  BSSY.RECONVERGENT B0, `(.L_x_125) ;  /* 0x0000103000007945 */ /* 0x000fe20003800200 */
[----:B------:R-:W-:Y:S02]  /*7a70*/  MOV R0, UR52 ;  /* 0x0000003400007c02 */ /* 0x000fe40008000f00 */
[----:B------:R-:W-:Y:S02]  /*7a80*/  MOV R225, UR37 ;  /* 0x0000002500e17c02 */ /* 0x000fe40008000f00 */
[----:B-1----:R-:W-:Y:S02]  /*7a90*/  SHF.L.U32 R142, R176, 0x10, RZ ;  /* 0x00000010b08e7819 */ /* 0x002fe400000006ff */
[----:B------:R-:W-:Y:S02]  /*7aa0*/  @P6 LEA R0, R0, UR41, 0x3 ;  /* 0x0000002900006c11 */ /* 0x000fe4000f8e18ff */
[----:B------:R-:W-:Y:S02]  /*7ab0*/  LOP3.LUT R145, R176, 0xffff0000, RZ, 0xc0, !PT ;  /* 0xffff0000b0917812 */ /* 0x000fe400078ec0ff */
[----:B------:R-:W-:Y:S01]  /*7ac0*/  @P6 IADD3 R0, PT, PT, R0, 0x70, RZ ;  /* 0x0000007000006810 */ /* 0x000fe20007ffe0ff */
[----:B------:R-:W1:Y:S01]  /*7ad0*/  LDTM.x64 R4, tmem[UR4+0x40] ;  /* 0x00004004000479ee */ /* 0x000e620008340000 */
[----:B------:R-:W-:Y:S02]  /*7ae0*/  ISETP.NE.AND P0, PT, R207, RZ, PT ;  /* 0x000000ffcf00720c */ /* 0x000fe40003f05270 */
[----:B------:R-:W-:Y:S01]  /*7af0*/  @P6 PRMT R225, R225, 0x654, R0 ;  /* 0x00000654e1e16816 */ /* 0x000fe20000000000 */
[--C-:B-1----:R-:W-:Y:S01]  /*7b00*/  FFMA R0, R141, R4, R68.reuse ;  /* 0x000000048d007223 */ /* 0x102fe20000000044 */
[----:B------:R-:W-:Y:S01]  /*7b10*/  SHF.L.U32 R4, R177, 0x10, RZ ;  /* 0x00000010b1047819 */ /* 0x000fe200000006ff */
[C-C-:B------:R-:W-:Y:S01]  /*7b20*/  FFMA R2, R141.reuse, R5, R68.reuse ;  /* 0x000000058d027223 */ /* 0x140fe20000000044 */
[C---:B------:R-:W-:Y:S01]  /*7b30*/  SHF.L.U32 R5, R178.reuse, 0x10, RZ ;  /* 0x00000010b2057819 */ /* 0x040fe200000006ff */
        /* <DEDUP_REMOVED lines=67> */
[C---:B------:R-:W-:Y:S01]  /*7f70*/  FFMA R69, R143.reuse, R6, R69 ;  /* 0x000000068f457223 */ /* 0x040fe20000000045 */
[----:B------:R-:W-:Y:S01]  /*7f80*/  FFMA R70, R143, R5, R70 ;  /* 0x000000058f467223 */ /* 0x000fe20000000046 */
[----:B------:R-:W-:Y:S02]  /*7f90*/  F2FP.BF16.F32.PACK_AB R228, R2, R0 ;  /* 0x0000000002e4723e */ /* 0x000fe400000010ff */
[----:B------:R-:W-:Y:S01]  /*7fa0*/  SHF.L.U32 R5, R179, 0x10, RZ ;  /* 0x00000010b3057819 */ /* 0x000fe200000006ff */
[----:B------:R-:W-:Y:S01]  /*7fb0*/  FFMA R71, R143, R4, R71 ;  /* 0x000000048f477223 */ /* 0x000fe20000000047 */
[----:B------:R-:W-:Y:S02]  /*7fc0*/  F2FP.BF16.F32.PACK_AB R229, R69, R3 ;  /* 0x0000000345e5723e */ /* 0x000fe400000010ff */
[----:B------:R-:W-:Y:S01]  /*7fd0*/  LOP3.LUT R0, R179, 0xffff0000, RZ, 0xc0, !PT ;  /* 0xffff0000b3007812 */ /* 0x000fe200078ec0ff */
[C---:B------:R-:W-:Y:S01]  /*7fe0*/  FFMA R72, R143.reuse, R5, R72 ;  /* 0x000000058f487223 */ /* 0x040fe20000000048 */
[C---:B------:R-:W-:Y:S02]  /*7ff0*/  SHF.L.U32 R3, R172.reuse, 0x10, RZ ;  /* 0x00000010ac037819 */ /* 0x040fe400000006ff */
[----:B------:R-:W-:Y:S01]  /*8000*/  LOP3.LUT R2, R172, 0xffff0000, RZ, 0xc0, !PT ;  /* 0xffff0000ac027812 */ /* 0x000fe200078ec0ff */
[----:B------:R-:W-:Y:S01]  /*8010*/  FFMA R73, R143, R0, R73 ;  /* 0x000000008f497223 */ /* 0x000fe20000000049 */
[----:B------:R-:W-:Y:S01]  /*8020*/  SHF.L.U32 R0, R173, 0x10, RZ ;  /* 0x00000010ad007819 */ /* 0x000fe200000006ff */
[C---:B------:R-:W-:Y:S01]  /*8030*/  FFMA R74, R143.reuse, R3, R74 ;  /* 0x000000038f4a7223 */ /* 0x040fe2000000004a */
[C---:B------:R-:W-:Y:S01]  /*8040*/  SHF.L.U32 R3, R174.reuse, 0x10, RZ ;  /* 0x00000010ae037819 */ /* 0x040fe200000006ff */
[----:B------:R-:W-:Y:S01]  /*8050*/  FFMA R75, R143, R2, R75 ;  /* 0x000000028f4b7223 */ /* 0x000fe2000000004b */
[----:B------:R-:W-:Y:S01]  /*8060*/  LOP3.LUT R2, R173, 0xffff0000, RZ, 0xc0, !PT ;  /* 0xffff0000ad027812 */ /* 0x000fe200078ec0ff */
[C---:B------:R-:W-:Y:S01]  /*8070*/  FFMA R76, R143.reuse, R0, R76 ;  /* 0x000000008f4c7223 */ /* 0x040fe2000000004c */
[----:B------:R-:W-:Y:S02]  /*8080*/  LOP3.LUT R0, R174, 0xffff0000, RZ, 0xc0, !PT ;  /* 0xffff0000ae007812 */ /* 0x000fe400078ec0ff */
[C---:B------:R-:W-:Y:S01]  /*8090*/  SHF.L.U32 R5, R168.reuse, 0x10, RZ ;  /* 0x00000010a8057819 */ /* 0x040fe200000006ff */
[----:B------:R-:W-:Y:S01]  /*80a0*/  FFMA R77, R143, R2, R77 ;  /* 0x000000028f4d7223 */ /* 0x000fe2000000004d */
[----:B------:R-:W-:Y:S01]  /*80b0*/  LOP3.LUT R2, R175, 0xffff0000, RZ, 0xc0, !PT ;  /* 0xffff0000af027812 */ /* 0x000fe200078ec0ff */
[----:B------:R-:W-:Y:S01]  /*80c0*/  FFMA R78, R143, R3, R78 ;  /* 0x000000038f4e7223 */ /* 0x000fe2000000004e */
[----:B------:R-:W-:Y:S01]  /*80d0*/  SHF.L.U32 R3, R175, 0x10, RZ ;  /* 0x00000010af037819 */ /* 0x000fe200000006ff */
[----:B------:R-:W-:Y:S01]  /*80e0*/  FFMA R79, R143, R0, R79 ;  /* 0x000000008f4f7223 */ /* 0x000fe2000000004f */
[----:B------:R-:W-:Y:S02]  /*80f0*/  LOP3.LUT R0, R168, 0xffff0000, RZ, 0xc0, !PT ;  /* 0xffff0000a8007812 */ /* 0x000fe400078ec0ff */
[----:B------:R-:W-:Y:S01]  /*8100*/  LOP3.LUT R4, R171, 0xffff0000, RZ, 0xc0, !PT ;  /* 0xffff0000ab047812 */ /* 0x000fe200078ec0ff */
[C---:B------:R-:W-:Y:S01]  /*8110*/  FFMA R80, R143.reuse, R3, R80 ;  /* 0x000000038f507223 */ /* 0x040fe20000000050 */
[C---:B------:R-:W-:Y:S01]  /*8120*/  SHF.L.U32 R3, R170.reuse, 0x10, RZ ;  /* 0x00000010aa037819 */ /* 0x040fe200000006ff */
[----:B------:R-:W-:Y:S01]  /*8130*/  FFMA R81, R143, R2, R81 ;  /* 0x000000028f517223 */ /* 0x000fe20000000051 */
[----:B------:R-:W-:Y:S01]  /*8140*/  SHF.L.U32 R2, R169, 0x10, RZ ;  /* 0x00000010a9027819 */ /* 0x000fe200000006ff */
[----:B------:R-:W-:Y:S01]  /*8150*/  FFMA R82, R143, R5, R82 ;  /* 0x000000058f527223 */ /* 0x000fe20000000052 */
[----:B------:R-:W-:Y:S01]  /*8160*/  SHF.L.U32 R5, R171, 0x10, RZ ;  /* 0x00000010ab057819 */ /* 0x000fe200000006ff */
[----:B------:R-:W-:Y:S01]  /*8170*/  FFMA R83, R143, R0, R83 ;  /* 0x000000008f537223 */ /* 0x000fe20000000053 */
[----:B------:R-:W-:Y:S01]  /*8180*/  LOP3.LUT R0, R169, 0xffff0000, RZ, 0xc0, !PT ;  /* 0xffff0000a9007812 */ /* 0x000fe200078ec0ff */
[----:B------:R-:W-:Y:S01]  /*8190*/  FFMA R84, R143, R2, R84 ;  /* 0x000000028f547223 */ /* 0x000fe20000000054 */
[----:B------:R-:W-:Y:S02]  /*81a0*/  LOP3.LUT R2, R170, 0xffff0000, RZ, 0xc0, !PT ;  /* 0xffff0000aa027812 */ /* 0x000fe400078ec0ff */
[----:B------:R-:W-:Y:S01]  /*81b0*/  F2FP.BF16.F32.PACK_AB R230, R71, R70 ;  /* 0x0000004647e6723e */ /* 0x000fe200000010ff */
[C---:B------:R-:W-:Y:S01]  /*81c0*/  FFMA R85, R143.reuse, R0, R85 ;  /* 0x000000008f557223 */ /* 0x040fe20000000055 */
[----:B------:R-:W-:Y:S01]  /*81d0*/  SHF.L.U32 R0, R164, 0x10, RZ ;  /* 0x00000010a4007819 */ /* 0x000fe200000006ff */
[C---:B------:R-:W-:Y:S01]  /*81e0*/  FFMA R86, R143.reuse, R3, R86 ;  /* 0x000000038f567223 */ /* 0x040fe20000000056 */
        /* <DEDUP_REMOVED lines=8> */
[----:B------:R-:W-:Y:S01]  /*8270*/  SHF.L.U32 R0, R165, 0x10, RZ ;  /* 0x00000010a5007819 */ /* 0x000fe200000006ff */
[----:B------:R-:W-:Y:S01]  /*8280*/  FFMA R91, R143, R2, R91 ;  /* 0x000000028f5b7223 */ /* 0x000fe2000000005b */
[----:B------:R-:W-:Y:S02]  /*8290*/  LOP3.LUT R2, R166, 0xffff0000, RZ, 0xc0, !PT ;  /* 0xffff0000a6027812 */ /* 0x000fe400078ec0ff */
[----:B------:R-:W-:Y:S01]  /*82a0*/  F2FP.BF16.F32.PACK_AB R231, R73, R72 ;  /* 0x0000004849e7723e */ /* 0x000fe200000010ff */
[----:B------:R-:W-:Y:S01]  /*82b0*/  FFMA R92, R143, R0, R92 ;  /* 0x000000008f5c7223 */ /* 0x000fe2000000005c */
[----:B------:R-:W-:Y:S02]  /*82c0*/  LOP3.LUT R0, R165, 0xffff0000, RZ, 0xc0, !PT ;  /* 0xffff0000a5007812 */ /* 0x000fe400078ec0ff */
[----:B------:R-:W-:Y:S01]  /*82d0*/  F2FP.BF16.F32.PACK_AB R72, R75, R74 ;  /* 0x0000004a4b48723e */ /* 0x000fe200000010ff */
[----:B------:R-:W-:Y:S01]  /*82e0*/  STS.128 [R219+UR41+0x4400], R228 ;  /* 0x004400e4db007988 */ /* 0x000fe20008000c29 */
        /* <DEDUP_REMOVED lines=8> */
[----:B------:R-:W-:Y:S01]  /*8370*/  F2FP.BF16.F32.PACK_AB R74, R79, R78 ;  /* 0x0000004e4f4a723e */ /* 0x000fe200000010ff */
[----:B------:R-:W-:Y:S01]  /*8380*/  FFMA R97, R143, R4, R97 ;  /* 0x000000048f617223 */ /* 0x000fe20000000061 */
[----:B------:R-:W-:Y:S01]  /*8390*/  F2FP.BF16.F32.PACK_AB R75, R81, R80 ;  /* 0x00000050514b723e */ /* 0x000fe200000010ff */
[----:B------:R-:W-:Y:S01]  /*83a0*/  FFMA R98, R143, R0, R98 ;  /* 0x000000008f627223 */ /* 0x000fe20000000062 */
[----:B------:R-:W-:Y:S01]  /*83b0*/  LOP3.LUT R0, R161, 0xffff0000, RZ, 0xc0, !PT ;  /* 0xffff0000a1007812 */ /* 0x000fe200078ec0ff */
[----:B------:R-:W-:Y:S01]  /*83c0*/  FFMA R99, R143, R2, R99 ;  /* 0x000000028f637223 */ /* 0x000fe20000000063 */
[----:B------:R-:W-:Y:S01]  /*83d0*/  SHF.L.U32 R5, R163, 0x10, RZ ;  /* 0x00000010a3057819 */ /* 0x000fe200000006ff */
[C---:B------:R-:W-:Y:S01]  /*83e0*/  FFMA R100, R143.reuse, R3, R100 ;  /* 0x000000038f647223 */ /* 0x040fe20000000064 */
[C---:B------:R-:W-:Y:S01]  /*83f0*/  SHF.L.U32 R3, R162.reuse, 0x10, RZ ;  /* 0x00000010a2037819 */ /* 0x040fe200000006ff */
[----:B------:R-:W-:Y:S01]  /*8400*/  FFMA R101, R143, R0, R101 ;  /* 0x000000008f657223 */ /* 0x000fe20000000065 */
[----:B------:R-:W-:Y:S01]  /*8410*/  LOP3.LUT R0, R162, 0xffff0000, RZ, 0xc0, !PT ;  /* 0xffff0000a2007812 */ /* 0x000fe200078ec0ff */
[----:B------:R1:W-:Y:S01]  /*8420*/  STS.128 [R218+0x4400], R72 ;  /* 0x00440048da007388 */ /* 0x0003e20000000c00 */
[----:B------:R-:W-:Y:S01]  /*8430*/  LOP3.LUT R2, R163, 0xffff0000, RZ, 0xc0, !PT ;  /* 0xffff0000a3027812 */ /* 0x000fe200078ec0ff */
[----:B------:R-:W-:Y:S01]  /*8440*/  FFMA R102, R143, R3, R102 ;  /* 0x000000038f667223 */ /* 0x000fe20000000066 */
[----:B------:R-:W-:Y:S01]  /*8450*/  F2FP.BF16.F32.PACK_AB R76, R83, R82 ;  /* 0x00000052534c723e */ /* 0x000fe200000010ff */
[----:B------:R-:W-:Y:S01]  /*8460*/  FFMA R103, R143, R0, R103 ;  /* 0x000000008f677223 */ /* 0x000fe20000000067 */
[----:B------:R-:W-:Y:S01]  /*8470*/  F2FP.BF16.F32.PACK_AB R77, R85, R84 ;  /* 0x00000054554d723e */ /* 0x000fe200000010ff */
[----:B------:R-:W-:Y:S01]  /*8480*/  FFMA R104, R143, R5, R104 ;  /* 0x000000058f687223 */ /* 0x000fe20000000068 */
[----:B------:R-:W-:Y:S01]  /*8490*/  F2FP.BF16.F32.PACK_AB R78, R87, R86 ;  /* 0x00000056574e723e */ /* 0x000fe200000010ff */
[----:B------:R-:W-:Y:S01]  /*84a0*/  FFMA R105, R143, R2, R105 ;  /* 0x000000028f697223 */ /* 0x000fe20000000069 */
[----:B------:R-:W-:Y:S02]  /*84b0*/  F2FP.BF16.F32.PACK_AB R79, R89, R88 ;  /* 0x00000058594f723e */ /* 0x000fe400000010ff */
[C---:B------:R-:W-:Y:S02]  /*84c0*/  SHF.L.U32 R0, R156.reuse, 0x10, RZ ;  /* 0x000000109c007819 */ /* 0x040fe400000006ff */
[----:B------:R-:W-:Y:S01]  /*84d0*/  LOP3.LUT R2, R156, 0xffff0000, RZ, 0xc0, !PT ;  /* 0xffff00009c027812 */ /* 0x000fe200078ec0ff */
[----:B------:R3:W-:Y:S01]  /*84e0*/  STS.128 [R217+0x4400], R76 ;  /* 0x0044004cd9007388 */ /* 0x0007e20000000c00 */
        /* <DEDUP_REMOVED lines=26> */
[C---:B------:R-:W-:Y:S01]  /*8690*/  SHF.L.U32 R0, R154.reuse, 0x10, RZ ;  /* 0x000000109a007819 */ /* 0x040fe200000006ff */
[----:B------:R-:W-:Y:S01]  /*86a0*/  FFMA R116, R143, R5, R116 ;  /* 0x000000058f747223 */ /* 0x000fe20000000074 */
[----:B-1----:R-:W-:Y:S01]  /*86b0*/  F2FP.BF16.F32.PACK_AB R72, R99, R98 ;  /* 0x000000626348723e */ /* 0x002fe200000010ff */
[C---:B------:R-:W-:Y:S01]  /*86c0*/  FFMA R117, R143.reuse, R2, R117 ;  /* 0x000000028f757223 */ /* 0x040fe20000000075 */
[----:B------:R-:W-:Y:S01]  /*86d0*/  LOP3.LUT R2, R154, 0xffff0000, RZ, 0xc0, !PT ;  /* 0xffff00009a027812 */ /* 0x000fe200078ec0ff */
[----:B------:R-:W-:Y:S01]  /*86e0*/  FFMA R118, R143, R0, R118 ;  /* 0x000000008f767223 */ /* 0x000fe20000000076 */
[----:B------:R-:W-:Y:S02]  /*86f0*/  F2FP.BF16.F32.PACK_AB R73, R101, R100 ;  /* 0x000000646549723e */ /* 0x000fe400000010ff */
[----:B------:R-:W-:Y:S01]  /*8700*/  F2FP.BF16.F32.PACK_AB R74, R103, R102 ;  /* 0x00000066674a723e */ /* 0x000fe200000010ff */
[----:B------:R-:W-:Y:S01]  /*8710*/  FFMA R119, R143, R2, R119 ;  /* 0x000000028f777223 */ /* 0x000fe20000000077 */
[----:B------:R-:W-:Y:S01]  /*8720*/  F2FP.BF16.F32.PACK_AB R75, R105, R104 ;  /* 0x00000068694b723e */ /* 0x000fe200000010ff */
[----:B------:R-:W-:Y:S01]  /*8730*/  FFMA R120, R143, R3, R120 ;  /* 0x000000038f787223 */ /* 0x000fe20000000078 */
[----:B------:R-:W-:Y:S02]  /*8740*/  LOP3.LUT R0, R155, 0xffff0000, RZ, 0xc0, !PT ;  /* 0xffff00009b007812 */ /* 0x000fe400078ec0ff */
[----:B---3--:R-:W-:Y:S01]  /*8750*/  F2FP.BF16.F32.PACK_AB R76, R107, R106 ;  /* 0x0000006a6b4c723e */ /* 0x008fe200000010ff */
[----:B------:R1:W-:Y:S01]  /*8760*/  STS.128 [R215+0x4400], R72 ;  /* 0x00440048d7007388 */ /* 0x0003e20000000c00 */
[C---:B------:R-:W-:Y:S01]  /*8770*/  SHF.L.U32 R3, R148.reuse, 0x10, RZ ;  /* 0x0000001094037819 */ /* 0x040fe200000006ff */
[----:B------:R-:W-:Y:S01]  /*8780*/  FFMA R121, R143, R0, R121 ;  /* 0x000000008f797223 */ /* 0x000fe20000000079 */
[----:B------:R-:W-:Y:S02]  /*8790*/  LOP3.LUT R2, R148, 0xffff0000, RZ, 0xc0, !PT ;  /* 0xffff000094027812 */ /* 0x000fe400078ec0ff */
[----:B------:R-:W-:Y:S01]  /*87a0*/  SHF.L.U32 R5, R149, 0x10, RZ ;  /* 0x0000001095057819 */ /* 0x000fe200000006ff */
[----:B------:R-:W-:Y:S01]  /*87b0*/  FFMA R122, R143, R3, R122 ;  /* 0x000000038f7a7223 */ /* 0x000fe2000000007a */
[----:B------:R-:W-:Y:S01]  /*87c0*/  F2FP.BF16.F32.PACK_AB R77, R109, R108 ;  /* 0x0000006c6d4d723e */ /* 0x000fe200000010ff */
[----:B------:R-:W-:Y:S01]  /*87d0*/  FFMA R123, R143, R2, R123 ;  /* 0x000000028f7b7223 */ /* 0x000fe2000000007b */
[----:B------:R-:W-:Y:S01]  /*87e0*/  F2FP.BF16.F32.PACK_AB R78, R111, R110 ;  /* 0x0000006e6f4e723e */ /* 0x000fe200000010ff */
[----:B------:R-:W-:Y:S01]  /*87f0*/  FFMA R124, R143, R5, R124 ;  /* 0x000000058f7c7223 */ /* 0x000fe2000000007c */
        /* <DEDUP_REMOVED lines=10> */
[----:B----4-:R-:W-:Y:S01]  /*88a0*/  F2FP.BF16.F32.PACK_AB R80, R115, R114 ;  /* 0x000000727350723e */ /* 0x010fe200000010ff */
        /* <DEDUP_REMOVED lines=9> */
[----:B------:R-:W-:Y:S02]  /*8940*/  F2FP.BF16.F32.PACK_AB R87, R129, R128 ;  /* 0x000000808157723e */ /* 0x000fe400000010ff */
[----:B------:R-:W-:Y:S02]  /*8950*/  LEA R0, R222, UR41, 0x3 ;  /* 0x00000029de007c11 */ /* 0x000fe4000f8e18ff */
[----:B------:R-:W-:Y:S01]  /*8960*/  @P6 SHF.L.U32 R3, R204, 0x1f, RZ ;  /* 0x0000001fcc036819 */ /* 0x000fe200000006ff */
        /* <DEDUP_REMOVED lines=9> */
[----:B------:R-:W-:Y:S02]  /*8a00*/  UIADD3 UR8, UP0, UPT, UR54, 0x680, URZ ;  /* 0x0000068036087890 */ /* 0x000fe4000ff1e0ff */
[----:B------:R-:W-:Y:S02]  /*8a10*/  UIADD3 UR5, UPT, UPT, UR49, 0x40, URZ ;  /* 0x0000004031057890 */ /* 0x000fe4000fffe0ff */
[----:B------:R-:W-:Y:S02]  /*8a20*/  UIADD3 UR4, UPT, UPT, UR41, 0x4400, URZ ;  /* 0x0000440029047890 */ /* 0x000fe4000fffe0ff */
[----:B------:R-:W-:Y:S01]  /*8a30*/  UIADD3.X UR9, UPT, UPT, URZ, UR55, URZ, UP0, !UPT ;  /* 0x00000037ff097290 */ /* 0x000fe200087fe4ff */
[----:B------:R-:W-:Y:S01]  /*8a40*/  UMOV UR6, UR50 ;  /* 0x0000003200067c82 */ /* 0x000fe20008000000 */
[----:B------:R-:W-:Y:S07]  /*8a50*/  UMOV UR7, UR44 ;  /* 0x0000002c00077c82 */ /* 0x000fee0008000000 */
[----:B------:R3:W-:Y:S01]  /*8a60*/  UTMASTG.3D [UR4], [UR8] ;  /* 0x00000004080073b5 */ /* 0x0007e20008010000 */
[----:B------:R0:W-:Y:S01]  /*8a70*/  UTMACMDFLUSH ;  /* 0x00000000000079b7 */ /* 0x0001e20000000000 */
[----:B---3--:R-:W-:Y:S04]  /*8a80*/  DEPBAR.LE SB0, 0x1 ;  /* 0x000080400000791a */ /* 0x008fe80000000000 */
.L_x_126:
[----:B------:R-:W-:Y:S05]  /*8a90*/  BSYNC.RECONVERGENT B0 ;  /* 0x0000000000007941 */ /* 0x000fea0003800200 */
.L_x_125:
[----:B------:R-:W-:Y:S01]  /*8aa0*/  BAR.SYNC.DEFER_BLOCKING 0x1, 0x80 ;  /* 0x0042000000007b1d */ /* 0x000fe20000010000 */
[----:B------:R-:W-:Y:S04]  /*8ab0*/  UIADD3 UR51, UPT, UPT, UR52, 0x1, URZ ;  /* 0x0000000134337890 */ /* 0x000fe8000fffe0ff */
[----:B------:R-:W-:Y:S04]  /*8ac0*/  UISETP.NE.AND UP0, UPT, UR51, 0x4, UPT ;  /* 0x000000043300788c */ /* 0x000fe8000bf05270 */
[----:B------:R-:W-:Y:S01]  /*8ad0*/  USEL UR51, UR51, URZ, UP0 ;  /* 0x000000ff33337287 */ /* 0x000fe20008000000 */
[----:B------:R3:W-:Y:S01]  /*8ae0*/  @P6 SYNCS.ARRIVE.TRANS64.RED.A1T0 RZ, [R225+URZ], RZ ;  /* 0x000000ffe1ff69a7 */ /* 0x0007e200081004ff */
[----:B------:R-:W-:Y:S01]  /*8af0*/  BSSY B1, `(.L_x_127) ;  /* 0x0000020000017945 */ /* 0x000fe20003800000 */
[----:B------:R-:W4:Y:S02]  /*8b00*/  @P6 SYNCS.PHASECHK.TRANS64.TRYWAIT P0, [R0+URZ+0x50], R3 ;  /* 0x00005003000065a7 */ /* 0x000f2400080011ff */
[----:B----4-:R-:W-:Y:S01]  /*8b10*/  @P6 SEL R221, RZ, 0x1, !P0 ;  /* 0x00000001ffdd6807 */ /* 0x010fe20004000000 */
[----:B---3--:R-:W-:Y:S06]  /*8b20*/  @!P6 BRA `(.L_x_128) ;  /* 0x000000000070e947 */ /* 0x008fec0003800000 */
        /* <DEDUP_REMOVED lines=9> */
[----:B------:R-:W-:Y:S04]  /*8bc0*/  SHF.L.U32 R7, R204, 0x1f, RZ ;  /* 0x0000001fcc077819 */ /* 0x000fe800000006ff */
[----:B------:R-:W3:Y:S02]  /*8bd0*/  SYNCS.PHASECHK.TRANS64.TRYWAIT P0, [R0+URZ+0x50], R7 ;  /* 0x00005007000075a7 */ /* 0x000ee400080011ff */
[----:B---3--:R-:W-:Y:S05]  /*8be0*/  @!P0 BRA `(.L_x_131) ;  /* 0x0000003400848947 */ /* 0x008fea0003800000 */
.L_x_130:
[----:B------:R-:W-:Y:S05]  /*8bf0*/  BSYNC B0 ;  /* 0x0000000000007941 */ /* 0x000fea0003800000 */
.L_x_129:
        /* <DEDUP_REMOVED lines=15> */
.L_x_128:
[----:B------:R-:W-:Y:S05]  /*8cf0*/  BSYNC B1 ;  /* 0x0000000000017941 */ /* 0x000fea0003800000 */
.L_x_127:
[----:B----4-:R-:W-:Y:S05]  /*8d00*/  VIADD R0, R146, 0x80 ;  /* 0x0000008092007836 */ /* 0x010fea0000000000 */
[----:B------:R-:W-:Y:S04]  /*8d10*/  SHF.R.U32.HI R0, RZ, 0x15, R0 ;  /* 0x00000015ff007819 */ /* 0x000fe80000011600 */
[----:B------:R-:W-:Y:S11]  /*8d20*/  LOP3.LUT P0, RZ, R0, 0x3, R199, 0x48, !PT ;  /* 0x0000000300ff7812 */ /* 0x000ff600078048c7 */
[----:B------:R-:W-:Y:S02]  /*8d30*/  @!UPT UIADD3 URZ, UPT, UPT, URZ, URZ, URZ ;  /* 0x000000fffffff290 */ /* 0x000fe4000fffe0ff */
[----:B------:R-:W-:Y:S05]  /*8d40*/  @!P0 BRA `(.L_x_132) ;  /* 0x0000000000408947 */ /* 0x000fea0003800000 */
[----:B------:R-:W4:Y:S01]  /*8d50*/  LDCU.64 UR8, c[0x4][0x70] ;  /* 0x01000e00ff0877ac */ /* 0x000f220008000a00 */
[----:B------:R-:W-:Y:S01]  /*8d60*/  MOV R3, 0x0 ;  /* 0x0000000000037802 */ /* 0x000fe20000000f00 */
[----:B------:R-:W-:Y:S02]  /*8d70*/  HFMA2 R12, -RZ, RZ, 0, 5.9604644775390625e-08 ;  /* 0x00000001ff0c7431 */ /* 0x000fe400000001ff */
[----:B------:R-:W-:Y:S02]  /*8d80*/  IMAD.MOV.U32 R8, RZ, RZ, 0x192 ;  /* 0x00000192ff087424 */ /* 0x000fe400078e00ff */
[----:B------:R-:W-:Y:S01]  /*8d90*/  IMAD.MOV.U32 R13, RZ, RZ, RZ ;  /* 0x000000ffff0d7224 */ /* 0x000fe200078e00ff */
[----:B------:R-:W5:Y:S01]  /*8da0*/  LDCU.64 UR6, c[0x4][0x78] ;  /* 0x01000f00ff0677ac */ /* 0x000f620008000a00 */
[----:B------:R-:W1:Y:S01]  /*8db0*/  LDC.64 R2, c[0x4][R3] ;  /* 0x0100000003027b82 */ /* 0x000e620000000a00 */
[----:B------:R-:W2:Y:S01]  /*8dc0*/  LDCU.64 UR4, c[0x4][0x10] ;  /* 0x01000200ff0477ac */ /* 0x000ea20008000a00 */
[----:B----4-:R-:W-:Y:S01]  /*8dd0*/  MOV R5, UR9 ;  /* 0x0000000900057c02 */ /* 0x010fe20008000f00 */
[----:B------:R-:W-:Y:S01]  /*8de0*/  IMAD.U32 R4, RZ, RZ, UR8 ;  /* 0x00000008ff047e24 */ /* 0x000fe2000f8e00ff */
[----:B-----5:R-:W-:Y:S01]  /*8df0*/  MOV R7, UR7 ;  /* 0x0000000700077c02 */ /* 0x020fe20008000f00 */
[----:B------:R-:W-:Y:S01]  /*8e00*/  IMAD.U32 R6, RZ, RZ, UR6 ;  /* 0x00000006ff067e24 */ /* 0x000fe2000f8e00ff */
[----:B--2---:R-:W-:Y:S01]  /*8e10*/  MOV R11, UR5 ;  /* 0x00000005000b7c02 */ /* 0x004fe20008000f00 */
[----:B------:R-:W-:Y:S02]  /*8e20*/  IMAD.U32 R10, RZ, RZ, UR4 ;  /* 0x00000004ff0a7e24 */ /* 0x000fe4000f8e00ff */
[----:B------:R-:W-:Y:S07]  /*8e30*/  LEPC R20, `(.L_x_132) ;  /* 0x000000001014794e */ /* 0x000fee0000000000 */
[----:B-1-3--:R-:W-:Y:S05]  /*8e40*/  CALL.ABS.NOINC R2 ;  /* 0x0000000002007343 */ /* 0x00afea0003c00000 */
.L_x_132:
[----:B------:R-:W-:Y:S01]  /*8e50*/  ISETP.NE.AND P6, PT, R210, RZ, PT ;  /* 0x000000ffd200720c */ /* 0x000fe20003fc5270 */
[----:B------:R-:W-:Y:S05]  /*8e60*/  WARPSYNC.ALL ;  /* 0x0000000000007948 */ /* 0x000fea0003800000 */
[----:B------:R-:W-:Y:S01]  /*8e70*/  R2UR UR4, R146 ;  /* 0x00000000920472ca */ /* 0x000fe200000e0000 */
[----:B------:R-:W-:Y:S01]  /*8e80*/  BSSY.RECONVERGENT B0, `(.L_x_133) ;  /* 0x0000103000007945 */ /* 0x000fe20003800200 */
[----:B------:R-:W-:Y:S02]  /*8e90*/  MOV R3, UR51 ;  /* 0x0000003300037c02 */ /* 0x000fe40008000f00 */
[----:B------:R-:W-:Y:S02]  /*8ea0*/  MOV R70, UR37 ;  /* 0x0000002500467c02 */ /* 0x000fe40008000f00 */
[C---:B-1----:R-:W-:Y:S02]  /*8eb0*/  SHF.L.U32 R69, R176.reuse, 0x10, RZ ;  /* 0x00000010b0457819 */ /* 0x042fe400000006ff */
[----:B------:R-:W-:Y:S02]  /*8ec0*/  @P6 LEA R3, R3, UR41, 0x3 ;  /* 0x0000002903036c11 */ /* 0x000fe4000f8e18ff */
[----:B------:R-:W-:Y:S02]  /*8ed0*/  LOP3.LUT R71, R176, 0xffff0000, RZ, 0xc0, !PT ;  /* 0xffff0000b0477812 */ /* 0x000fe400078ec0ff */
[----:B------:R-:W-:Y:S01]  /*8ee0*/  @P6 IADD3 R3, PT, PT, R3, 0x70, RZ ;  /* 0x0000007003036810 */ /* 0x000fe20007ffe0ff */
[----:B------:R-:W1:Y:S01]  /*8ef0*/  LDTM.x64 R4, tmem[UR4+0x80] ;  /* 0x00008004000479ee */ /* 0x000e620008340000 */
[----:B------:R-:W-:Y:S02]  /*8f00*/  ISETP.NE.AND P0, PT, R207, RZ, PT ;  /* 0x000000ffcf00720c */ /* 0x000fe40003f05270 */
[----:B------:R-:W-:Y:S01]  /*8f10*/  @P6 PRMT R70, R70, 0x654, R3 ;  /* 0x0000065446466816 */ /* 0x000fe20000000003 */
[C-C-:B-1----:R-:W-:Y:S01]  /*8f20*/  FFMA R0, R141.reuse, R4, R68.reuse ;  /* 0x000000048d007223 */ /* 0x142fe20000000044 */
        /* <DEDUP_REMOVED lines=59> */
[--C-:B------:R-:W-:Y:S01]  /*92e0*/  FFMA R60, R141, R64, R68.reuse ;  /* 0x000000408d3c7223 */ /* 0x100fe20000000044 */
[----:B------:R-:W-:Y:S01]  /*92f0*/  SHF.L.U32 R64, R177, 0x10, RZ ;  /* 0x00000010b1407819 */ /* 0x000fe200000006ff */
[C-C-:B------:R-:W-:Y:S01]  /*9300*/  FFMA R61, R141.reuse, R65, R68.reuse ;  /* 0x000000418d3d7223 */ /* 0x140fe20000000044 */
[C---:B------:R-:W-:Y:S01]  /*9310*/  SHF.L.U32 R65, R178.reuse, 0x10, RZ ;  /* 0x00000010b2417819 */ /* 0x040fe200000006ff */
[--C-:B------:R-:W-:Y:S01]  /*9320*/  FFMA R62, R141, R66, R68.reuse ;  /* 0x000000428d3e7223 */ /* 0x100fe20000000044 */
[----:B------:R-:W-:Y:S01]  /*9330*/  LOP3.LUT R66, R177, 0xffff0000, RZ, 0xc0, !PT ;  /* 0xffff0000b1427812 */ /* 0x000fe200078ec0ff */
        /* <DEDUP_REMOVED lines=13> */
[C---:B---3--:R-:W-:Y:S02]  /*9410*/  SHF.L.U32 R3, R172.reuse, 0x10, RZ ;  /* 0x00000010ac037819 */ /* 0x048fe400000006ff */
[----:B------:R-:W-:Y:S01]  /*9420*/  LOP3.LUT R2, R172, 0xffff0000, RZ, 0xc0, !PT ;  /* 0xffff0000ac027812 */ /* 0x000fe200078ec0ff */
[----:B------:R-:W-:Y:S01]  /*9430*/  FFMA R11, R143, R0, R11 ;  /* 0x000000008f0b7223 */ /* 0x000fe2000000000b */
[----:B------:R-:W-:Y:S01]  /*9440*/  SHF.L.U32 R0, R173, 0x10, RZ ;  /* 0x00000010ad007819 */ /* 0x000fe200000006ff */
[C---:B------:R-:W-:Y:S01]  /*9450*/  FFMA R8, R143.reuse, R3, R8 ;  /* 0x000000038f087223 */ /* 0x040fe20000000008 */
[C---:B------:R-:W-:Y:S01]  /*9460*/  SHF.L.U32 R3, R174.reuse, 0x10, RZ ;  /* 0x00000010ae037819 */ /* 0x040fe200000006ff */
[----:B------:R-:W-:Y:S01]  /*9470*/  FFMA R9, R143, R2, R9 ;  /* 0x000000028f097223 */ /* 0x000fe20000000009 */
[----:B------:R-:W-:Y:S01]  /*9480*/  LOP3.LUT R2, R173, 0xffff0000, RZ, 0xc0, !PT ;  /* 0xffff0000ad027812 */ /* 0x000fe200078ec0ff */
[----:B------:R-:W-:Y:S01]  /*9490*/  FFMA R10, R143, R0, R10 ;  /* 0x000000008f0a7223 */ /* 0x000fe2000000000a */
[----:B------:R-:W-:Y:S02]  /*94a0*/  LOP3.LUT R0, R174, 0xffff0000, RZ, 0xc0, !PT ;  /* 0xffff0000ae007812 */ /* 0x000fe400078ec0ff */
[----:B------:R-:W-:Y:S01]  /*94b0*/  F2FP.BF16.F32.PACK_AB R74, R5, R4 ;  /* 0x00000004054a723e */ /* 0x000fe200000010ff */
[----:B------:R-:W-:Y:S01]  /*94c0*/  FFMA R15, R143, R2, R15 ;  /* 0x000000028f0f7223 */ /* 0x000fe2000000000f */
[----:B------:R-:W-:Y:S01]  /*94d0*/  LOP3.LUT R2, R175, 0xffff0000, RZ, 0xc0, !PT ;  /* 0xffff0000af027812 */ /* 0x000fe200078ec0ff */
[----:B------:R-:W-:Y:S01]  /*94e0*/  FFMA R12, R143, R3, R12 ;  /* 0x000000038f0c7223 */ /* 0x000fe2000000000c */
[----:B------:R-:W-:Y:S01]  /*94f0*/  SHF.L.U32 R3, R175, 0x10, RZ ;  /* 0x00000010af037819 */ /* 0x000fe200000006ff */
[C---:B------:R-:W-:Y:S01]  /*9500*/  FFMA R13, R143.reuse, R0, R13 ;  /* 0x000000008f0d7223 */ /* 0x040fe2000000000d */
[C---:B------:R-:W-:Y:S02]  /*9510*/  SHF.L.U32 R5, R168.reuse, 0x10, RZ ;  /* 0x00000010a8057819 */ /* 0x040fe400000006ff */
        /* <DEDUP_REMOVED lines=11> */
[----:B------:R-:W-:Y:S01]  /*95d0*/  LOP3.LUT R4, R171, 0xffff0000, RZ, 0xc0, !PT ;  /* 0xffff0000ab047812 */ /* 0x000fe200078ec0ff */
        /* <DEDUP_REMOVED lines=18> */
[----:B------:R1:W-:Y:S01]  /*9700*/  STS.128 [R219+UR41+0x8400], R72 ;  /* 0x00840048db007988 */ /* 0x0003e20008000c29 */
        /* <DEDUP_REMOVED lines=18> */
[----:B------:R-:W-:Y:S02]  /*9830*/  LOP3.LUT R0, R162, 0xffff0000, RZ, 0xc0, !PT ;  /* 0xffff0000a2007812 */ /* 0x000fe400078ec0ff */
        /* <DEDUP_REMOVED lines=10> */
[----:B------:R-:W-:Y:S01]  /*98e0*/  LOP3.LUT R0, R157, 0xffff0000, RZ, 0xc0, !PT ;  /* 0xffff00009d007812 */ /* 0x000fe200078ec0ff */
[----:B------:R1:W-:Y:S01]  /*98f0*/  STS.128 [R218+0x8400], R8 ;  /* 0x00840008da007388 */ /* 0x0003e20000000c00 */
[----:B------:R-:W-:Y:S01]  /*9900*/  F2FP.BF16.F32.PACK_AB R17, R23, R18 ;  /* 0x000000121711723e */ /* 0x000fe200000010ff */
[C---:B------:R-:W-:Y:S01]  /*9910*/  FFMA R41, R143.reuse, R2, R41 ;  /* 0x000000028f297223 */ /* 0x040fe20000000029 */
[C---:B------:R-:W-:Y:S01]  /*9920*/  LOP3.LUT R2, R158.reuse, 0xffff0000, RZ, 0xc0, !PT ;  /* 0xffff00009e027812 */ /* 0x040fe200078ec0ff */
[C---:B------:R-:W-:Y:S01]  /*9930*/  FFMA R42, R143.reuse, R3, R42 ;  /* 0x000000038f2a7223 */ /* 0x040fe2000000002a */
[----:B------:R-:W-:Y:S01]  /*9940*/  SHF.L.U32 R3, R158, 0x10, RZ ;  /* 0x000000109e037819 */ /* 0x000fe200000006ff */
[----:B------:R-:W-:Y:S01]  /*9950*/  FFMA R47, R143, R0, R47 ;  /* 0x000000008f2f7223 */ /* 0x000fe2000000002f */
[----:B------:R-:W-:Y:S02]  /*9960*/  SHF.L.U32 R5, R159, 0x10, RZ ;  /* 0x000000109f057819 */ /* 0x000fe400000006ff */
[----:B------:R-:W-:Y:S01]  /*9970*/  F2FP.BF16.F32.PACK_AB R18, R21, R20 ;  /* 0x000000141512723e */ /* 0x000fe200000010ff */
[----:B------:R-:W-:Y:S01]  /*9980*/  FFMA R44, R143, R3, R44 ;  /* 0x000000038f2c7223 */ /* 0x000fe2000000002c */
[----:B------:R-:W-:Y:S01]  /*9990*/  F2FP.BF16.F32.PACK_AB R19, R27, R22 ;  /* 0x000000161b13723e */ /* 0x000fe200000010ff */
[----:B------:R-:W-:Y:S01]  /*99a0*/  FFMA R45, R143, R2, R45 ;  /* 0x000000028f2d7223 */ /* 0x000fe2000000002d */
[----:B------:R-:W-:Y:S01]  /*99b0*/  LOP3.LUT R0, R159, 0xffff0000, RZ, 0xc0, !PT ;  /* 0xffff00009f007812 */ /* 0x000fe200078ec0ff */
[----:B------:R-:W-:Y:S01]  /*99c0*/  FFMA R46, R143, R5, R46 ;  /* 0x000000058f2e7223 */ /* 0x000fe2000000002e */
[C---:B------:R-:W-:Y:S01]  /*99d0*/  SHF.L.U32 R3, R152.reuse, 0x10, RZ ;  /* 0x0000001098037819 */ /* 0x040fe200000006ff */
[----:B------:R1:W-:Y:S01]  /*99e0*/  STS.128 [R217+0x8400], R16 ;  /* 0x00840010d9007388 */ /* 0x0003e20000000c00 */
[----:B------:R-:W-:Y:S01]  /*99f0*/  F2FP.BF16.F32.PACK_AB R24, R25, R24 ;  /* 0x000000181918723e */ /* 0x000fe200000010ff */
[C---:B------:R-:W-:Y:S01]  /*9a00*/  FFMA R51, R143.reuse, R0, R51 ;  /* 0x000000008f337223 */ /* 0x040fe20000000033 */
[----:B------:R-:W-:Y:S01]  /*9a10*/  LOP3.LUT R0, R152, 0xffff0000, RZ, 0xc0, !PT ;  /* 0xffff000098007812 */ /* 0x000fe200078ec0ff */
[----:B------:R-:W-:Y:S01]  /*9a20*/  FFMA R48, R143, R3, R48 ;  /* 0x000000038f307223 */ /* 0x000fe20000000030 */
[----:B------:R-:W-:Y:S02]  /*9a30*/  F2FP.BF16.F32.PACK_AB R25, R31, R26 ;  /* 0x0000001a1f19723e */ /* 0x000fe400000010ff */
[----:B------:R-:W-:Y:S01]  /*9a40*/  SHF.L.U32 R5, R153, 0x10, RZ ;  /* 0x0000001099057819 */ /* 0x000fe200000006ff */
[----:B------:R-:W-:Y:S01]  /*9a50*/  FFMA R49, R143, R0, R49 ;  /* 0x000000008f317223 */ /* 0x000fe20000000031 */
[----:B------:R-:W-:Y:S02]  /*9a60*/  F2FP.BF16.F32.PACK_AB R26, R29, R28 ;  /* 0x0000001c1d1a723e */ /* 0x000fe400000010ff */
[----:B------:R-:W-:Y:S01]  /*9a70*/  F2FP.BF16.F32.PACK_AB R27, R35, R30 ;  /* 0x0000001e231b723e */ /* 0x000fe200000010ff */
[----:B------:R-:W-:Y:S01]  /*9a80*/  FFMA R50, R143, R5, R50 ;  /* 0x000000058f327223 */ /* 0x000fe20000000032 */
[----:B------:R-:W-:Y:S02]  /*9a90*/  LOP3.LUT R2, R153, 0xffff0000, RZ, 0xc0, !PT ;  /* 0xffff000099027812 */ /* 0x000fe400078ec0ff */
        /* <DEDUP_REMOVED lines=13> */
[----:B------:R-:W-:Y:S01]  /*9b70*/  F2FP.BF16.F32.PACK_AB R40, R41, R40 ;  /* 0x000000282928723e */ /* 0x000fe200000010ff */
[----:B------:R1:W-:Y:S01]  /*9b80*/  STS.128 [R215+0x8400], R32 ;  /* 0x00840020d7007388 */ /* 0x0003e20000000c00 */
[C---:B------:R-:W-:Y:S01]  /*9b90*/  SHF.L.U32 R3, R148.reuse, 0x10, RZ ;  /* 0x0000001094037819 */ /* 0x040fe200000006ff */
[----:B------:R-:W-:Y:S01]  /*9ba0*/  FFMA R59, R143, R0, R59 ;  /* 0x000000008f3b7223 */ /* 0x000fe2000000003b */
[----:B------:R-:W-:Y:S02]  /*9bb0*/  LOP3.LUT R2, R148, 0xffff0000, RZ, 0xc0, !PT ;  /* 0xffff000094027812 */ /* 0x000fe400078ec0ff */
[----:B------:R-:W-:Y:S01]  /*9bc0*/  F2FP.BF16.F32.PACK_AB R41, R47, R42 ;  /* 0x0000002a2f29723e */ /* 0x000fe200000010ff */
[----:B------:R-:W-:Y:S01]  /*9bd0*/  FFMA R56, R143, R3, R56 ;  /* 0x000000038f387223 */ /* 0x000fe20000000038 */
        /* <DEDUP_REMOVED lines=16> */
[----:B------:R-:W-:Y:S02]  /*9ce0*/  F2FP.BF16.F32.PACK_AB R49, R55, R50 ;  /* 0x000000323731723e */ /* 0x000fe400000010ff */
[----:B------:R-:W-:Y:S01]  /*9cf0*/  F2FP.BF16.F32.PACK_AB R50, R53, R52 ;  /* 0x000000343532723e */ /* 0x000fe200000010ff */
[----:B------:R-:W-:Y:S01]  /*9d00*/  FFMA R67, R143, R4, R67 ;  /* 0x000000048f437223 */ /* 0x000fe20000000043 */
        /* <DEDUP_REMOVED lines=26> */
.L_x_134:
[----:B------:R-:W-:Y:S05]  /*9eb0*/  BSYNC.RECONVERGENT B0 ;  /* 0x0000000000007941 */ /* 0x000fea0003800200 */
.L_x_133:
        /* <DEDUP_REMOVED lines=21> */
.L_x_138:
[----:B------:R-:W-:Y:S05]  /*a010*/  BSYNC B0 ;  /* 0x0000000000007941 */ /* 0x000fea0003800000 */
.L_x_137:
[----:B------:R-:W-:Y:S11]  /*a020*/  ISETP.NE.AND P0, PT, R223, RZ, PT ;  /* 0x000000ffdf00720c */ /* 0x000ff60003f05270 */
[----:B------:R-:W-:Y:S02]  /*a030*/  @!UPT UIADD3 URZ, UPT, UPT, URZ, URZ, URZ ;  /* 0x000000fffffff290 */ /* 0x000fe4000fffe0ff */
[----:B------:R4:W1:Y:S01]  /*a040*/  @P0 LDS.128 R176, [R222+UR41+0x400] ;  /* 0x00040029deb00984 */ /* 0x0008620008000c00 */
[----:B---3--:R-:W-:Y:S01]  /*a050*/  @P0 IMAD.IADD R3, R224, 0x1, R147 ;  /* 0x00000001e0030824 */ /* 0x008fe200078e0293 */
        /* <DEDUP_REMOVED lines=10> */
.L_x_136:
[----:B------:R-:W-:Y:S05]  /*a100*/  BSYNC B1 ;  /* 0x0000000000017941 */ /* 0x000fea0003800000 */
.L_x_135:
        /* <DEDUP_REMOVED lines=8> */
[----:B-1----:R-:W-:Y:S02]  /*a190*/  IMAD.MOV.U32 R8, RZ, RZ, 0x192 ;  /* 0x00000192ff087424 */ /* 0x002fe400078e00ff */
        /* <DEDUP_REMOVED lines=12> */
.L_x_140:
[----:B------:R-:W-:Y:S01]  /*a260*/  ISETP.NE.AND P0, PT, R207, RZ, PT ;  /* 0x000000ffcf00720c */ /* 0x000fe20003f05270 */
[----:B------:R-:W-:Y:S05]  /*a270*/  WARPSYNC.ALL ;  /* 0x0000000000007948 */ /* 0x000fea0003800000 */
[----:B------:R-:W-:Y:S01]  /*a280*/  R2UR UR4, R146 ;  /* 0x00000000920472ca */ /* 0x000fe200000e0000 */
[----:B------:R-:W-:Y:S01]  /*a290*/  BSSY.RECONVERGENT B0, `(.L_x_141) ;  /* 0x00000ff000007945 */ /* 0x000fe20003800200 */
[C---:B-1----:R-:W-:Y:S02]  /*a2a0*/  SHF.L.U32 R69, R176.reuse, 0x10, RZ ;  /* 0x00000010b0457819 */ /* 0x042fe400000006ff */
[----:B------:R-:W-:Y:S02]  /*a2b0*/  LOP3.LUT R70, R176, 0xffff0000, RZ, 0xc0, !PT ;  /* 0xffff0000b0467812 */ /* 0x000fe400078ec0ff */
[C---:B------:R-:W-:Y:S02]  /*a2c0*/  SHF.L.U32 R71, R177.reuse, 0x10, RZ ;  /* 0x00000010b1477819 */ /* 0x040fe400000006ff */
[----:B------:R-:W-:Y:S02]  /*a2d0*/  LOP3.LUT R72, R177, 0xffff0000, RZ, 0xc0, !PT ;  /* 0xffff0000b1487812 */ /* 0x000fe400078ec0ff */
[C---:B------:R-:W-:Y:S02]  /*a2e0*/  SHF.L.U32 R73, R178.reuse, 0x10, RZ ;  /* 0x00000010b2497819 */ /* 0x040fe400000006ff */
[----:B------:R-:W-:Y:S01]  /*a2f0*/  LOP3.LUT R74, R178, 0xffff0000, RZ, 0xc0, !PT ;  /* 0xffff0000b24a7812 */ /* 0x000fe200078ec0ff */
[----:B------:R-:W1:Y:S01]  /*a300*/  LDTM.x64 R4, tmem[UR4+0xc0] ;  /* 0x0000c004000479ee */ /* 0x000e620008340000 */
[C---:B------:R-:W-:Y:S01]  /*a310*/  SHF.L.U32 R75, R179.reuse, 0x10, RZ ;  /* 0x00000010b34b7819 */ /* 0x040fe200000006ff */
[----:B------:R-:W-:Y:S01]  /*a320*/  NOP ;  /* 0x0000000000007918 */ /* 0x000fe20000000000 */
[----:B------:R-:W-:Y:S02]  /*a330*/  LOP3.LUT R76, R179, 0xffff0000, RZ, 0xc0, !PT ;  /* 0xffff0000b34c7812 */ /* 0x000fe400078ec0ff */
[C---:B---3--:R-:W-:Y:S02]  /*a340*/  SHF.L.U32 R77, R172.reuse, 0x10, RZ ;  /* 0x00000010ac4d7819 */ /* 0x048fe400000006ff */
[----:B------:R-:W-:Y:S02]  /*a350*/  LOP3.LUT R79, R172, 0xffff0000, RZ, 0xc0, !PT ;  /* 0xffff0000ac4f7812 */ /* 0x000fe400078ec0ff */
[C---:B------:R-:W-:Y:S02]  /*a360*/  SHF.L.U32 R78, R173.reuse, 0x10, RZ ;  /* 0x00000010ad4e7819 */ /* 0x040fe400000006ff */
[----:B------:R-:W-:Y:S02]  /*a370*/  LOP3.LUT R80, R173, 0xffff0000, RZ, 0xc0, !PT ;  /* 0xffff0000ad507812 */ /* 0x000fe400078ec0ff */
[C---:B------:R-:W-:Y:S02]  /*a380*/  SHF.L.U32 R81, R174.reuse, 0x10, RZ ;  /* 0x00000010ae517819 */ /* 0x040fe400000006ff */
[----:B------:R-:W-:Y:S02]  /*a390*/  LOP3.LUT R82, R174, 0xffff0000, RZ, 0xc0, !PT ;  /* 0xffff0000ae527812 */ /* 0x000fe400078ec0ff */
[C---:B------:R-:W-:Y:S02]  /*a3a0*/  SHF.L.U32 R83, R175.reuse, 0x10, RZ ;  /* 0x00000010af537819 */ /* 0x040fe400000006ff */
[----:B------:R-:W-:Y:S02]  /*a3b0*/  IADD3 R220, PT, PT, R220, 0xd0, RZ ;  /* 0x000000d0dcdc7810 */ /* 0x000fe40007ffe0ff */
[----:B------:R-:W-:Y:S02]  /*a3c0*/  LOP3.LUT R84, R175, 0xffff0000, RZ, 0xc0, !PT ;  /* 0xffff0000af547812 */ /* 0x000fe400078ec0ff */
[C---:B------:R-:W-:Y:S01]  /*a3d0*/  SHF.L.U32 R85, R168.reuse, 0x10, RZ ;  /* 0x00000010a8557819 */ /* 0x040fe200000006ff */
[C-C-:B-1----:R-:W-:Y:S01]  /*a3e0*/  FFMA R4, R141.reuse, R4, R68.reuse ;  /* 0x000000048d047223 */ /* 0x142fe20000000044 */
[----:B------:R-:W-:Y:S01]  /*a3f0*/  LOP3.LUT R86, R168, 0xffff0000, RZ, 0xc0, !PT ;  /* 0xffff0000a8567812 */ /* 0x000fe200078ec0ff */
[--C-:B------:R-:W-:Y:S01]  /*a400*/  FFMA R5, R141, R5, R68.reuse ;  /* 0x000000058d057223 */ /* 0x100fe20000000044 */
[----:B------:R-:W-:Y:S01]  /*a410*/  SHF.L.U32 R87, R169, 0x10, RZ ;  /* 0x00000010a9577819 */ /* 0x000fe200000006ff */
[C-C-:B------:R-:W-:Y:S01]  /*a420*/  FFMA R6, R141.reuse, R6, R68.reuse ;  /* 0x000000068d067223 */ /* 0x140fe20000000044 */
[----:B------:R-:W-:Y:S01]  /*a430*/  LOP3.LUT R220, R220, 0xfefffff8, RZ, 0xc0, !PT ;  /* 0xfefffff8dcdc7812 */ /* 0x000fe200078ec0ff */
[--C-:B------:R-:W-:Y:S01]  /*a440*/  FFMA R7, R141, R7, R68.reuse ;  /* 0x000000078d077223 */ /* 0x100fe20000000044 */
[----:B------:R-:W-:Y:S01]  /*a450*/  LOP3.LUT R88, R169, 0xffff0000, RZ, 0xc0, !PT ;  /* 0xffff0000a9587812 */ /* 0x000fe200078ec0ff */
[C-C-:B------:R-:W-:Y:S01]  /*a460*/  FFMA R8, R141.reuse, R8, R68.reuse ;  /* 0x000000088d087223 */ /* 0x140fe20000000044 */
[C---:B------:R-:W-:Y:S01]  /*a470*/  SHF.L.U32 R89, R170.reuse, 0x10, RZ ;  /* 0x00000010aa597819 */ /* 0x040fe200000006ff */
[C-C-:B------:R-:W-:Y:S01]  /*a480*/  FFMA R9, R141.reuse, R9, R68.reuse ;  /* 0x000000098d097223 */ /* 0x140fe20000000044 */
[----:B------:R-:W-:Y:S01]  /*a490*/  LOP3.LUT R90, R170, 0xffff0000, RZ, 0xc0, !PT ;  /* 0xffff0000aa5a7812 */ /* 0x000fe200078ec0ff */
[--C-:B------:R-:W-:Y:S01]  /*a4a0*/  FFMA R10, R141, R10, R68.reuse ;  /* 0x0000000a8d0a7223 */ /* 0x100fe20000000044 */
[----:B------:R-:W-:Y:S01]  /*a4b0*/  SHF.L.U32 R91, R171, 0x10, RZ ;  /* 0x00000010ab5b7819 */ /* 0x000fe200000006ff */
        /* <DEDUP_REMOVED lines=50> */
[----:B------:R1:W-:Y:S01]  /*a7e0*/  SYNCS.ARRIVE.TRANS64.RED.A1T0 RZ, [R220+URZ], RZ ;  /* 0x000000ffdcff79a7 */ /* 0x0003e200081004ff */
[C-C-:B------:R-:W-:Y:S01]  /*a7f0*/  FFMA R32, R141.reuse, R36, R68.reuse ;  /* 0x000000248d207223 */ /* 0x140fe20000000044 */
[C---:B------:R-:W-:Y:S01]  /*a800*/  SHF.L.U32 R117, R152.reuse, 0x10, RZ ;  /* 0x0000001098757819 */ /* 0x040fe200000006ff */
[C-C-:B------:R-:W-:Y:S01]  /*a810*/  FFMA R33, R141.reuse, R37, R68.reuse ;  /* 0x000000258d217223 */ /* 0x140fe20000000044 */
[C-C-:B------:R-:W-:Y:S01]  /*a820*/  FFMA R34, R141.reuse, R38, R68.reuse ;  /* 0x000000268d227223 */ /* 0x140fe20000000044 */
[----:B------:R-:W-:Y:S01]  /*a830*/  LOP3.LUT R118, R152, 0xffff0000, RZ, 0xc0, !PT ;  /* 0xffff000098767812 */ /* 0x000fe200078ec0ff */
[C-C-:B------:R-:W-:Y:S01]  /*a840*/  FFMA R39, R141.reuse, R39, R68.reuse ;  /* 0x000000278d277223 */ /* 0x140fe20000000044 */
[--C-:B------:R-:W-:Y:S01]  /*a850*/  FFMA R36, R141, R40, R68.reuse ;  /* 0x000000288d247223 */ /* 0x100fe20000000044 */
[----:B------:R-:W-:Y:S01]  /*a860*/  SHF.L.U32 R119, R153, 0x10, RZ ;  /* 0x0000001099777819 */ /* 0x000fe200000006ff */
[C-C-:B------:R-:W-:Y:S01]  /*a870*/  FFMA R37, R141.reuse, R41, R68.reuse ;  /* 0x000000298d257223 */ /* 0x140fe20000000044 */
[--C-:B------:R-:W-:Y:S01]  /*a880*/  FFMA R38, R141, R42, R68.reuse ;  /* 0x0000002a8d267223 */ /* 0x100fe20000000044 */
[----:B------:R-:W-:Y:S01]  /*a890*/  LOP3.LUT R120, R153, 0xffff0000, RZ, 0xc0, !PT ;  /* 0xffff000099787812 */ /* 0x000fe200078ec0ff */
[C-C-:B------:R-:W-:Y:S01]  /*a8a0*/  FFMA R43, R141.reuse, R43, R68.reuse ;  /* 0x0000002b8d2b7223 */ /* 0x140fe20000000044 */
        /* <DEDUP_REMOVED lines=39> */
[----:B------:R-:W-:Y:S01]  /*ab20*/  FFMA R2, R143, R79, R2 ;  /* 0x0000004f8f027223 */ /* 0x000fe20000000002 */
[----:B------:R-:W-:Y:S01]  /*ab30*/  F2FP.BF16.F32.PACK_AB R4, R5, R4 ;  /* 0x000000040504723e */ /* 0x000fe200000010ff */
[----:B------:R-:W-:Y:S01]  /*ab40*/  FFMA R3, R143, R78, R3 ;  /* 0x0000004e8f037223 */ /* 0x000fe20000000003 */
[----:B------:R-:W-:Y:S01]  /*ab50*/  F2FP.BF16.F32.PACK_AB R5, R7, R6 ;  /* 0x000000060705723e */ /* 0x000fe200000010ff */
[----:B------:R-:W-:Y:S01]  /*ab60*/  FFMA R15, R143, R80, R15 ;  /* 0x000000508f0f7223 */ /* 0x000fe2000000000f */
[----:B------:R-:W-:Y:S01]  /*ab70*/  F2FP.BF16.F32.PACK_AB R6, R9, R8 ;  /* 0x000000080906723e */ /* 0x000fe200000010ff */
[----:B------:R-:W-:Y:S01]  /*ab80*/  FFMA R12, R143, R81, R12 ;  /* 0x000000518f0c7223 */ /* 0x000fe2000000000c */
[----:B------:R-:W-:Y:S01]  /*ab90*/  F2FP.BF16.F32.PACK_AB R7, R11, R10 ;  /* 0x0000000a0b07723e */ /* 0x000fe200000010ff */
[C---:B------:R-:W-:Y:S01]  /*aba0*/  FFMA R13, R143.reuse, R82, R13 ;  /* 0x000000528f0d7223 */ /* 0x040fe2000000000d */
[C---:B------:R-:W-:Y:S01]  /*abb0*/  FFMA R14, R143.reuse, R83, R14 ;  /* 0x000000538f0e7223 */ /* 0x040fe2000000000e */
[C---:B------:R-:W-:Y:S01]  /*abc0*/  FFMA R19, R143.reuse, R84, R19 ;  /* 0x000000548f137223 */ /* 0x040fe20000000013 */
[C---:B------:R-:W-:Y:S01]  /*abd0*/  FFMA R16, R143.reuse, R85, R16 ;  /* 0x000000558f107223 */ /* 0x040fe20000000010 */
[----:B------:R1:W-:Y:S01]  /*abe0*/  STS.128 [R219+UR41+0xc400], R4 ;  /* 0x00c40004db007988 */ /* 0x0003e20008000c29 */
[C---:B------:R-:W-:Y:S01]  /*abf0*/  FFMA R17, R143.reuse, R86, R17 ;  /* 0x000000568f117223 */ /* 0x040fe20000000011 */
[C---:B------:R-:W-:Y:S01]  /*ac00*/  FFMA R18, R143.reuse, R87, R18 ;  /* 0x000000578f127223 */ /* 0x040fe20000000012 */
[C---:B------:R-:W-:Y:S01]  /*ac10*/  FFMA R23, R143.reuse, R88, R23 ;  /* 0x000000588f177223 */ /* 0x040fe20000000017 */
        /* <DEDUP_REMOVED lines=8> */
[----:B------:R-:W-:Y:S01]  /*aca0*/  FFMA R24, R143, R93, R24 ;  /* 0x0000005d8f187223 */ /* 0x000fe20000000018 */
[----:B------:R-:W-:Y:S01]  /*acb0*/  F2FP.BF16.F32.PACK_AB R16, R17, R16 ;  /* 0x000000101110723e */ /* 0x000fe200000010ff */
[C---:B------:R-:W-:Y:S01]  /*acc0*/  FFMA R25, R143.reuse, R94, R25 ;  /* 0x0000005e8f197223 */ /* 0x040fe20000000019 */
[----:B------:R1:W-:Y:S01]  /*acd0*/  STS.128 [R218+0xc400], R8 ;  /* 0x00c40008da007388 */ /* 0x0003e20000000c00 */
        /* <DEDUP_REMOVED lines=45> */
[----:B------:R-:W-:Y:S01]  /*afb0*/  FFMA R53, R143, R122, R53 ;  /* 0x0000007a8f357223 */ /* 0x000fe20000000035 */
[----:B------:R-:W-:Y:S01]  /*afc0*/  SHF.L.U32 R127, R149, 0x10, RZ ;  /* 0x00000010957f7819 */ /* 0x000fe200000006ff */
[----:B------:R-:W-:Y:S01]  /*afd0*/  FFMA R54, R143, R123, R54 ;  /* 0x0000007b8f367223 */ /* 0x000fe20000000036 */
[----:B------:R-:W-:Y:S01]  /*afe0*/  LOP3.LUT R128, R149, 0xffff0000, RZ, 0xc0, !PT ;  /* 0xffff000095807812 */ /* 0x000fe200078ec0ff */
[----:B------:R1:W-:Y:S01]  /*aff0*/  STS.128 [R214+0xc400], R40 ;  /* 0x00c40028d6007388 */ /* 0x0003e20000000c00 */
[C---:B------:R-:W-:Y:S01]  /*b000*/  FFMA R59, R143.reuse, R124, R59 ;  /* 0x0000007c8f3b7223 */ /* 0x040fe2000000003b */
[C---:B------:R-:W-:Y:S01]  /*b010*/  SHF.L.U32 R129, R150.reuse, 0x10, RZ ;  /* 0x0000001096817819 */ /* 0x040fe200000006ff */
        /* <DEDUP_REMOVED lines=38> */
.L_x_142:
[----:B------:R-:W-:Y:S05]  /*b280*/  BSYNC.RECONVERGENT B0 ;  /* 0x0000000000007941 */ /* 0x000fea0003800200 */
.L_x_141:
[----:B------:R-:W-:Y:S01]  /*b290*/  BAR.SYNC.DEFER_BLOCKING 0x1, 0x80 ;  /* 0x0042000000007b1d */ /* 0x000fe20000010000 */
[----:B------:R-:W-:Y:S01]  /*b2a0*/  UISETP.NE.AND UP0, UPT, UR45, -0x4, UPT ;  /* 0xfffffffc2d00788c */ /* 0x000fe2000bf05270 */
[----:B------:R-:W-:Y:S08]  /*b2b0*/  IADD3 R181, PT, PT, R181, 0x1, RZ ;  /* 0x00000001b5b57810 */ /* 0x000ff00007ffe0ff */
[----:B------:R-:W-:Y:S05]  /*b2c0*/  BRA.U !UP0, `(.L_x_143) ;  /* 0x0000000108287547 */ /* 0x000fea000b800000 */
[----:B------:R-:W-:Y:S01]  /*b2d0*/  ISETP.NE.AND P0, PT, R210, RZ, PT ;  /* 0x000000ffd200720c */ /* 0x000fe20003f05270 */
[----:B------:R-:W-:Y:S01]  /*b2e0*/  IMAD.U32 R3, RZ, RZ, UR52 ;  /* 0x00000034ff037e24 */ /* 0x000fe2000f8e00ff */
[----:B------:R-:W-:Y:S01]  /*b2f0*/  UIADD3 UR52, UPT, UPT, UR52, 0x1, URZ ;  /* 0x0000000134347890 */ /* 0x000fe2000fffe0ff */
[----:B------:R-:W-:Y:S03]  /*b300*/  IMAD.U32 R0, RZ, RZ, UR37 ;  /* 0x00000025ff007e24 */ /* 0x000fe6000f8e00ff */
[----:B------:R-:W-:Y:S04]  /*b310*/  UISETP.NE.AND UP0, UPT, UR52, 0x4, UPT ;  /* 0x000000043400788c */ /* 0x000fe8000bf05270 */
[----:B------:R-:W-:Y:S03]  /*b320*/  USEL UR52, UR52, URZ, UP0 ;  /* 0x000000ff34347287 */ /* 0x000fe60008000000 */
[----:B------:R-:W-:Y:S05]  /*b330*/  @P0 LEA R3, R3, UR41, 0x3 ;  /* 0x0000002903030c11 */ /* 0x000fea000f8e18ff */
[----:B------:R-:W-:Y:S05]  /*b340*/  @P0 VIADD R3, R3, 0x70 ;  /* 0x0000007003030836 */ /* 0x000fea0000000000 */
[----:B------:R-:W-:Y:S04]  /*b350*/  @P0 PRMT R0, R0, 0x654, R3 ;  /* 0x0000065400000816 */ /* 0x000fe80000000003 */
[----:B------:R3:W-:Y:S03]  /*b360*/  @P0 SYNCS.ARRIVE.TRANS64.RED.A1T0 RZ, [R0+URZ], RZ ;  /* 0x000000ff00ff09a7 */ /* 0x0007e600081004ff */
.L_x_143:
[----:B------:R-:W-:Y:S01]  /*b370*/  ISETP.NE.AND P2, PT, R208, RZ, PT ;  /* 0x000000ffd000720c */ /* 0x000fe20003f45270 */
[----:B------:R-:W-:Y:S01]  /*b380*/  UIADD3 UR45, UPT, UPT, UR45, 0x4, URZ ;  /* 0x000000042d2d7890 */ /* 0x000fe2000fffe0ff */
[----:B------:R-:W-:Y:S01]  /*b390*/  ISETP.NE.AND P0, PT, R209, 0x2, PT ;  /* 0x00000002d100780c */ /* 0x000fe20003f05270 */
[----:B------:R-:W-:Y:S01]  /*b3a0*/  IMAD.IADD R2, R138, 0x1, R193 ;  /* 0x000000018a027824 */ /* 0x000fe200078e02c1 */
[----:B------:R-:W-:Y:S01]  /*b3b0*/  ISETP.NE.AND P1, PT, R181, 0x2, PT ;  /* 0x00000002b500780c */ /* 0x000fe20003f25270 */
[----:B-1----:R-:W-:Y:S01]  /*b3c0*/  IMAD.IADD R5, R139, 0x1, R180 ;  /* 0x000000018b057824 */ /* 0x002fe200078e02b4 */
[----:B------:R-:W-:Y:S02]  /*b3d0*/  SEL R3, RZ, 0x1, P0 ;  /* 0x00000001ff037807 */ /* 0x000fe40000000000 */
[----:B---3--:R-:W-:Y:S02]  /*b3e0*/  SEL R0, RZ, 0x1, P1 ;  /* 0x00000001ff007807 */ /* 0x008fe40000800000 */
[----:B------:R-:W-:Y:S02]  /*b3f0*/  LOP3.LUT R202, R202, R3, RZ, 0x3c, !PT ;  /* 0x00000003caca7212 */ /* 0x000fe400078e3cff */
[----:B------:R-:W-:Y:S02]  /*b400*/  LOP3.LUT R203, R203, R0, RZ, 0x3c, !PT ;  /* 0x00000000cbcb7212 */ /* 0x000fe400078e3cff */
[----:B------:R-:W-:Y:S02]  /*b410*/  @P2 R2UR UR44, R201 ;  /* 0x00000000c92c22ca */ /* 0x000fe400000e0000 */
[----:B------:R-:W-:Y:S02]  /*b420*/  SEL R209, R209, RZ, P0 ;  /* 0x000000ffd1d17207 */ /* 0x000fe40000000000 */
[----:B------:R-:W-:Y:S01]  /*b430*/  SEL R181, R181, RZ, P1 ;  /* 0x000000ffb5b57207 */ /* 0x000fe20000800000 */
[----:B------:R-:W-:Y:S10]  /*b440*/  @P2 BRA `(.L_x_144) ;  /* 0xffffff9c00d82947 */ /* 0x000ff4000383ffff */
[----:B------:R-:W1:Y:S01]  /*b450*/  LDCU.64 UR6, c[0x0][0x888] ;  /* 0x00011100ff0677ac */ /* 0x000e620008000a00 */
[----:B------:R-:W3:Y:S01]  /*b460*/  LDCU.64 UR4, c[0x0][0x890] ;  /* 0x00011200ff0477ac */ /* 0x000ee20008000a00 */
[----:B-1----:R-:W-:Y:S02]  /*b470*/  ISETP.NE.U32.AND P2, PT, RZ, UR6, PT ;  /* 0x00000006ff007c0c */ /* 0x002fe4000bf45070 */
[----:B---3--:R-:W-:Y:S02]  /*b480*/  ISETP.NE.U32.AND P1, PT, RZ, UR4, PT ;  /* 0x00000004ff007c0c */ /* 0x008fe4000bf25070 */
[----:B------:R-:W-:Y:S02]  /*b490*/  ISETP.NE.AND.EX P2, PT, RZ, UR7, PT, P2 ;  /* 0x00000007ff007c0c */ /* 0x000fe4000bf45320 */
[----:B------:R-:W-:-:S13]  /*b4a0*/  ISETP.NE.AND.EX P0, PT, RZ, UR5, PT, P1 ;  /* 0x00000005ff007c0c */ /* 0x000fda000bf05310 */
[----:B------:R-:W-:Y:S05]  /*b4b0*/  @P2 BRA P0, `(.L_x_145) ;  /* 0x00000000003c2947 */ /* 0x000fea0000000000 */
[----:B------:R-:W-:-:S13]  /*b4c0*/  ISETP.NE.AND.EX P1, PT, RZ, UR5, PT, P1 ;  /* 0x00000005ff007c0c */ /* 0x000fda000bf25310 */
[----:B------:R-:W-:Y:S05]  /*b4d0*/  @P1 BRA `(.L_x_146) ;  /* 0x00000000000c1947 */ /* 0x000fea0003800000 */
[----:B------:R-:W-:-:S13]  /*b4e0*/  FSETP.NEU.AND P0, PT, R143, RZ, PT ;  /* 0x000000ff8f00720b */ /* 0x000fda0003f0d000 */
[----:B------:R-:W-:Y:S05]  /*b4f0*/  @!P0 EXIT ;  /* 0x000000000000894d */ /* 0x000fea0003800000 */
[----:B------:R-:W-:Y:S05]  /*b500*/  BRA `(.L_x_145) ;  /* 0x0000000000287947 */ /* 0x000fea0003800000 */
.L_x_146:
[----:B------:R-:W-:Y:S01]  /*b510*/  ISETP.NE.AND P0, PT, R211, RZ, PT ;  /* 0x000000ffd300720c */ /* 0x000fe20003f05270 */
[----:B------:R-:W-:-:S12]  /*b520*/  BSSY.RECONVERGENT B0, `(.L_x_145) ;  /* 0x0000008000007945 */ /* 0x000fd80003800200 */
[----:B------:R-:W-:Y:S05]  /*b530*/  @P0 BRA `(.L_x_147) ;  /* 0x0000000000100947 */ /* 0x000fea0003800000 */
[----:B------:R-:W-:-:S04]  /*b540*/  ISETP.NE.U32.AND P0, PT, RZ, UR6, PT ;  /* 0x00000006ff007c0c */ /* 0x000fc8000bf05070 */
[----:B------:R-:W-:-:S13]  /*b550*/  ISETP.NE.AND.EX P0, PT, RZ, UR7, PT, P0 ;  /* 0x00000007ff007c0c */ /* 0x000fda000bf05300 */
[----:B------:R-:W-:Y:S05]  /*b560*/  @!P0 EXIT ;  /* 0x000000000000894d */ /* 0x000fea0003800000 */
[----:B------:R-:W-:Y:S05]  /*b570*/  BRA `(.L_x_148) ;  /* 0x0000000000087947 */ /* 0x000fea0003800000 */
.L_x_147:
[----:B------:R-:W-:-:S13]  /*b580*/  FSETP.NEU.AND P0, PT, R143, RZ, PT ;  /* 0x000000ff8f00720b */ /* 0x000fda0003f0d000 */
[----:B------:R-:W-:Y:S05]  /*b590*/  @!P0 EXIT ;  /* 0x000000000000894d */ /* 0x000fea0003800000 */
.L_x_148:
[----:B------:R-:W-:Y:S05]  /*b5a0*/  BSYNC.RECONVERGENT B0 ;  /* 0x0000000000007941 */ /* 0x000fea0003800200 */
.L_x_145:
[----:B------:R-:W-:Y:S01]  /*b5b0*/  ULEA UR4, UR52, UR41, 0x3 ;  /* 0x0000002934047291 */ /* 0x000fe2000f8e18ff */
[----:B------:R-:W-:-:S04]  /*b5c0*/  DEPBAR.LE SB0, 0x0 ;  /* 0x000080000000791a */ /* 0x000fc80000000000 */
[----:B------:R-:W-:-:S04]  /*b5d0*/  UIADD3 UR4, UPT, UPT, UR4, 0x70, URZ ;  /* 0x0000007004047890 */ /* 0x000fc8000fffe0ff */
[----:B------:R-:W-:-:S09]  /*b5e0*/  UPRMT UR4, UR37, 0x654, UR4 ;  /* 0x0000065425047896 */ /* 0x000fd20008000004 */
[----:B------:R-:W-:Y:S01]  /*b5f0*/  SYNCS.ARRIVE.TRANS64.RED.A1T0 RZ, [UR4], RZ ;  /* 0x000000ffffff79a7 */ /* 0x000fe20008100404 */
[----:B------:R-:W-:Y:S05]  /*b600*/  EXIT ;  /* 0x000000000000794d */ /* 0x000fea0003800000 */
.L_x_24:
[----:B--2---:R2:W4:Y:S02]  /*b610*/  SYNCS.PHASECHK.TRANS64.TRYWAIT P0, [R3+URZ+0xf0], R4 ;  /* 0x0000f004030075a7 */ /* 0x00452400080011ff */
[----:B----4-:R-:W-:Y:S05]  /*b620*/  @!P0 NANOSLEEP.SYNCS 0x989680 ;  /* 0x009896800000895d */ /* 0x010fea0003900000 */
[----:B------:R-:W4:Y:S02]  /*b630*/  @!P0 SYNCS.PHASECHK.TRANS64 P0, [R3+URZ+0xf0], R4 ;  /* 0x0000f004030085a7 */ /* 0x000f2400080010ff */
[----:B----4-:R-:W-:Y:S05]  /*b640*/  @!P0 BRA `(.L_x_24) ;  /* 0xfffffffc00f08947 */ /* 0x010fea000383ffff */
[----:B------:R-:W-:Y:S05]  /*b650*/  BRA `(.L_x_149) ;  /* 0xffffff6000607947 */ /* 0x000fea000383ffff */
.L_x_27:
[----:B------:R-:W-:-:S07]  /*b660*/  MOV R2, UR41 ;  /* 0x0000002900027c02 */ /* 0x000fce0008000f00 */
.L_x_150:
[----:B-1----:R1:W2:Y:S02]  /*b670*/  SYNCS.PHASECHK.TRANS64.TRYWAIT P0, [R2+URZ+0x28], R5 ;  /* 0x00002805020075a7 */ /* 0x0022a400080011ff */
[----:B--2---:R-:W-:Y:S05]  /*b680*/  @!P0 NANOSLEEP.SYNCS 0x989680 ;  /* 0x009896800000895d */ /* 0x004fea0003900000 */
[----:B------:R-:W2:Y:S02]  /*b690*/  @!P0 SYNCS.PHASECHK.TRANS64 P0, [R2+URZ+0x28], R5 ;  /* 0x00002805020085a7 */ /* 0x000ea400080010ff */
[----:B--2---:R-:W-:Y:S05]  /*b6a0*/  @!P0 BRA `(.L_x_150) ;  /* 0xfffffffc00f08947 */ /* 0x004fea000383ffff */
[----:B------:R-:W-:Y:S05]  /*b6b0*/  BRA `(.L_x_26) ;  /* 0xffffff6000c47947 */ /* 0x000fea000383ffff */
.L_x_34:
[----:B-1----:R-:W-:-:S07]  /*b6c0*/  MOV R2, UR17 ;  /* 0x0000001100027c02 */ /* 0x002fce0008000f00 */
.L_x_151:
[----:B-1----:R1:W2:Y:S02]  /*b6d0*/  SYNCS.PHASECHK.TRANS64.TRYWAIT P0, [R2+URZ+0x28], R5 ;  /* 0x00002805020075a7 */ /* 0x0022a400080011ff */
[----:B--2---:R-:W-:Y:S05]  /*b6e0*/  @!P0 NANOSLEEP.SYNCS 0x989680 ;  /* 0x009896800000895d */ /* 0x004fea0003900000 */
[----:B------:R-:W2:Y:S02]  /*b6f0*/  @!P0 SYNCS.PHASECHK.TRANS64 P0, [R2+URZ+0x28], R5 ;  /* 0x00002805020085a7 */ /* 0x000ea400080010ff */
[----:B--2---:R-:W-:Y:S05]  /*b700*/  @!P0 BRA `(.L_x_151) ;  /* 0xfffffffc00f08947 */ /* 0x004fea000383ffff */
[----:B------:R-:W-:Y:S05]  /*b710*/  BRA `(.L_x_33) ;  /* 0xffffff64007c7947 */ /* 0x000fea000383ffff */
.L_x_39:
[----:B-1----:R1:W2:Y:S02]  /*b720*/  SYNCS.PHASECHK.TRANS64.TRYWAIT P0, [R2+URZ+0xa0], R3 ;  /* 0x0000a003020075a7 */ /* 0x0022a400080011ff */
[----:B--2---:R-:W-:Y:S05]  /*b730*/  @!P0 NANOSLEEP.SYNCS 0x989680 ;  /* 0x009896800000895d */ /* 0x004fea0003900000 */
[----:B------:R-:W2:Y:S02]  /*b740*/  @!P0 SYNCS.PHASECHK.TRANS64 P0, [R2+URZ+0xa0], R3 ;  /* 0x0000a003020085a7 */ /* 0x000ea400080010ff */
[----:B--2---:R-:W-:Y:S05]  /*b750*/  @!P0 BRA `(.L_x_39) ;  /* 0xfffffffc00f08947 */ /* 0x004fea000383ffff */
[----:B------:R-:W-:Y:S05]  /*b760*/  BRA `(.L_x_152) ;  /* 0xffffff68001c7947 */ /* 0x000fea000383ffff */
.L_x_43:
[----:B---3--:R-:W-:-:S07]  /*b770*/  MOV R0, UR5 ;  /* 0x0000000500007c02 */ /* 0x008fce0008000f00 */
.L_x_153:
[----:B-1----:R1:W2:Y:S02]  /*b780*/  SYNCS.PHASECHK.TRANS64.TRYWAIT P0, [R0+URZ], R3 ;  /* 0x00000003000075a7 */ /* 0x0022a400080011ff */
[----:B--2---:R-:W-:Y:S05]  /*b790*/  @!P0 NANOSLEEP.SYNCS 0x989680 ;  /* 0x009896800000895d */ /* 0x004fea0003900000 */
[----:B------:R-:W2:Y:S02]  /*b7a0*/  @!P0 SYNCS.PHASECHK.TRANS64 P0, [R0+URZ], R3 ;  /* 0x00000003000085a7 */ /* 0x000ea400080010ff */
[----:B--2---:R-:W-:Y:S05]  /*b7b0*/  @!P0 BRA `(.L_x_153) ;  /* 0xfffffffc00f08947 */ /* 0x004fea000383ffff */
[----:B------:R-:W-:Y:S05]  /*b7c0*/  BRA `(.L_x_154) ;  /* 0xffffff6c008c7947 */ /* 0x000fea000383ffff */
.L_x_44:
[----:B---3--:R-:W-:-:S07]  /*b7d0*/  MOV R0, UR5 ;  /* 0x0000000500007c02 */ /* 0x008fce0008000f00 */
.L_x_155:
[----:B-1----:R1:W2:Y:S02]  /*b7e0*/  SYNCS.PHASECHK.TRANS64.TRYWAIT P0, [R0+URZ], R3 ;  /* 0x00000003000075a7 */ /* 0x0022a400080011ff */
[----:B--2---:R-:W-:Y:S05]  /*b7f0*/  @!P0 NANOSLEEP.SYNCS 0x989680 ;  /* 0x009896800000895d */ /* 0x004fea0003900000 */
[----:B------:R-:W2:Y:S02]  /*b800*/  @!P0 SYNCS.PHASECHK.TRANS64 P0, [R0+URZ], R3 ;  /* 0x00000003000085a7 */ /* 0x000ea400080010ff */
[----:B--2---:R-:W-:Y:S05]  /*b810*/  @!P0 BRA `(.L_x_155) ;  /* 0xfffffffc00f08947 */ /* 0x004fea000383ffff */
[----:B------:R-:W-:Y:S05]  /*b820*/  BRA `(.L_x_156) ;  /* 0xffffff6c00987947 */ /* 0x000fea000383ffff */
.L_x_45:
[----:B---3--:R-:W-:-:S07]  /*b830*/  MOV R0, UR5 ;  /* 0x0000000500007c02 */ /* 0x008fce0008000f00 */
.L_x_157:
[----:B-1----:R1:W2:Y:S02]  /*b840*/  SYNCS.PHASECHK.TRANS64.TRYWAIT P0, [R0+URZ], R3 ;  /* 0x00000003000075a7 */ /* 0x0022a400080011ff */
[----:B--2---:R-:W-:Y:S05]  /*b850*/  @!P0 NANOSLEEP.SYNCS 0x989680 ;  /* 0x009896800000895d */ /* 0x004fea0003900000 */
[----:B------:R-:W2:Y:S02]  /*b860*/  @!P0 SYNCS.PHASECHK.TRANS64 P0, [R0+URZ], R3 ;  /* 0x00000003000085a7 */ /* 0x000ea400080010ff */
[----:B--2---:R-:W-:Y:S05]  /*b870*/  @!P0 BRA `(.L_x_157) ;  /* 0xfffffffc00f08947 */ /* 0x004fea000383ffff */
[----:B------:R-:W-:Y:S05]  /*b880*/  BRA `(.L_x_158) ;  /* 0xffffff6c00a47947 */ /* 0x000fea000383ffff */
.L_x_46:
[----:B---3--:R-:W-:-:S07]  /*b890*/  MOV R0, UR5 ;  /* 0x0000000500007c02 */ /* 0x008fce0008000f00 */
.L_x_159:
[----:B-1----:R1:W2:Y:S02]  /*b8a0*/  SYNCS.PHASECHK.TRANS64.TRYWAIT P0, [R0+URZ], R3 ;  /* 0x00000003000075a7 */ /* 0x0022a400080011ff */
[----:B--2---:R-:W-:Y:S05]  /*b8b0*/  @!P0 NANOSLEEP.SYNCS 0x989680 ;  /* 0x009896800000895d */ /* 0x004fea0003900000 */
[----:B------:R-:W2:Y:S02]  /*b8c0*/  @!P0 SYNCS.PHASECHK.TRANS64 P0, [R0+URZ], R3 ;  /* 0x00000003000085a7 */ /* 0x000ea400080010ff */
[----:B--2---:R-:W-:Y:S05]  /*b8d0*/  @!P0 BRA `(.L_x_159) ;  /* 0xfffffffc00f08947 */ /* 0x004fea000383ffff */
[----:B------:R-:W-:Y:S05]  /*b8e0*/  BRA `(.L_x_160) ;  /* 0xffffff6c00b07947 */ /* 0x000fea000383ffff */
.L_x_49:
[----:B-1----:R1:W2:Y:S02]  /*b8f0*/  SYNCS.PHASECHK.TRANS64.TRYWAIT P0, [R0+URZ+0xe0], R5 ;  /* 0x0000e005000075a7 */ /* 0x0022a400080011ff */
[----:B--2---:R-:W-:Y:S05]  /*b900*/  @!P0 NANOSLEEP.SYNCS 0x989680 ;  /* 0x009896800000895d */ /* 0x004fea0003900000 */
[----:B------:R-:W2:Y:S02]  /*b910*/  @!P0 SYNCS.PHASECHK.TRANS64 P0, [R0+URZ+0xe0], R5 ;  /* 0x0000e005000085a7 */ /* 0x000ea400080010ff */
[----:B--2---:R-:W-:Y:S05]  /*b920*/  @!P0 BRA `(.L_x_49) ;  /* 0xfffffffc00f08947 */ /* 0x004fea000383ffff */
[----:B------:R-:W-:Y:S05]  /*b930*/  BRA `(.L_x_161) ;  /* 0xffffff70000c7947 */ /* 0x000fea000383ffff */
.L_x_50:
[----:B------:R-:W-:-:S07]  /*b940*/  MOV R0, UR5 ;  /* 0x0000000500007c02 */ /* 0x000fce0008000f00 */
.L_x_162:
[----:B-1----:R1:W2:Y:S02]  /*b950*/  SYNCS.PHASECHK.TRANS64.TRYWAIT P0, [R0+URZ+0xb0], R7 ;  /* 0x0000b007000075a7 */ /* 0x0022a400080011ff */
[----:B--2---:R-:W-:Y:S05]  /*b960*/  @!P0 NANOSLEEP.SYNCS 0x989680 ;  /* 0x009896800000895d */ /* 0x004fea0003900000 */
[----:B------:R-:W2:Y:S02]  /*b970*/  @!P0 SYNCS.PHASECHK.TRANS64 P0, [R0+URZ+0xb0], R7 ;  /* 0x0000b007000085a7 */ /* 0x000ea400080010ff */
[----:B--2---:R-:W-:Y:S05]  /*b980*/  @!P0 BRA `(.L_x_162) ;  /* 0xfffffffc00f08947 */ /* 0x004fea000383ffff */
[----:B------:R-:W-:Y:S05]  /*b990*/  BRA `(.L_x_163) ;  /* 0xffffff70001c7947 */ /* 0x000fea000383ffff */
.L_x_51:
[----:B-1----:R1:W2:Y:S02]  /*b9a0*/  SYNCS.PHASECHK.TRANS64.TRYWAIT P1, [R0+URZ+0xa0], R5 ;  /* 0x0000a005000075a7 */ /* 0x0022a400080211ff */
[----:B--2---:R-:W-:Y:S05]  /*b9b0*/  @!P1 NANOSLEEP.SYNCS 0x989680 ;  /* 0x009896800000995d */ /* 0x004fea0003900000 */
[----:B------:R-:W2:Y:S02]  /*b9c0*/  @!P1 SYNCS.PHASECHK.TRANS64 P1, [R0+URZ+0xa0], R5 ;  /* 0x0000a005000095a7 */ /* 0x000ea400080210ff */
[----:B--2---:R-:W-:Y:S05]  /*b9d0*/  @!P1 BRA `(.L_x_51) ;  /* 0xfffffffc00f09947 */ /* 0x004fea000383ffff */
[----:B------:R-:W-:Y:S05]  /*b9e0*/  BRA `(.L_x_164) ;  /* 0xffffff70004c7947 */ /* 0x000fea000383ffff */
.L_x_54:
[----:B------:R-:W-:-:S07]  /*b9f0*/  MOV R0, UR5 ;  /* 0x0000000500007c02 */ /* 0x000fce0008000f00 */
.L_x_165:
[----:B-1----:R1:W2:Y:S02]  /*ba00*/  SYNCS.PHASECHK.TRANS64.TRYWAIT P0, [R0+URZ+0xb0], R3 ;  /* 0x0000b003000075a7 */ /* 0x0022a400080011ff */
[----:B--2---:R-:W-:Y:S05]  /*ba10*/  @!P0 NANOSLEEP.SYNCS 0x989680 ;  /* 0x009896800000895d */ /* 0x004fea0003900000 */
[----:B------:R-:W2:Y:S02]  /*ba20*/  @!P0 SYNCS.PHASECHK.TRANS64 P0, [R0+URZ+0xb0], R3 ;  /* 0x0000b003000085a7 */ /* 0x000ea400080010ff */
[----:B--2---:R-:W-:Y:S05]  /*ba30*/  @!P0 BRA `(.L_x_165) ;  /* 0xfffffffc00f08947 */ /* 0x004fea000383ffff */
[----:B------:R-:W-:Y:S05]  /*ba40*/  BRA `(.L_x_53) ;  /* 0xffffff7000a07947 */ /* 0x000fea000383ffff */
.L_x_63:
[----:B-1----:R-:W-:-:S04]  /*ba50*/  MOV R0, UR6 ;  /* 0x0000000600007c02 */ /* 0x002fc80008000f00 */
[----:B------:R1:W2:Y:S03]  /*ba60*/  SYNCS.PHASECHK.TRANS64.TRYWAIT P0, [R0+URZ+0x8], R5 ;  /* 0x00000805000075a7 */ /* 0x0002a600080011ff */
[----:B--2---:R-:W-:Y:S05]  /*ba70*/  @!P0 NANOSLEEP.SYNCS 0x989680 ;  /* 0x009896800000895d */ /* 0x004fea0003900000 */
[----:B------:R-:W2:Y:S02]  /*ba80*/  @!P0 SYNCS.PHASECHK.TRANS64 P0, [R0+URZ+0x8], R5 ;  /* 0x00000805000085a7 */ /* 0x000ea400080010ff */
[----:B--2---:R-:W-:Y:S05]  /*ba90*/  @!P0 BRA `(.L_x_63) ;  /* 0xfffffffc00ec8947 */ /* 0x004fea000383ffff */
[----:B------:R-:W-:Y:S05]  /*baa0*/  BRA `(.L_x_62) ;  /* 0xffffff7400547947 */ /* 0x000fea000383ffff */
.L_x_65:
[----:B------:R-:W-:Y:S01]  /*bab0*/  BSSY B0, `(.L_x_166) ;  /* 0x0000006000007945 */ /* 0x000fe20003800000 */
[----:B------:R-:W-:-:S07]  /*bac0*/  MOV R15, 0xffffffff ;  /* 0xffffffff000f7802 */ /* 0x000fce0000000f00 */
[----:B-1---5:R-:W-:Y:S05]  /*bad0*/  WARPSYNC.COLLECTIVE R15, `(.L_x_167) ;  /* 0x000000000f0c7348 */ /* 0x022fea0003c00000 */
[----:B------:R-:W-:Y:S02]  /*bae0*/  ELECT P6, UR79, PT ;  /* 0x00000000004f782f */ /* 0x000fe400038c0000 */
[----:B------:R-:W-:Y:S01]  /*baf0*/  MOV R14, UR79 ;  /* 0x0000004f000e7c02 */ /* 0x000fe20008000f00 */
[----:B-1---5:R-:W-:Y:S10]  /*bb00*/  ENDCOLLECTIVE ;  /* 0x000000000000791b */ /* 0x022ff40003800000 */
.L_x_167:
[----:B------:R-:W-:Y:S05]  /*bb10*/  BSYNC B0 ;  /* 0x0000000000007941 */ /* 0x000fea0003800000 */
.L_x_166:
[----:B------:R-:W-:Y:S05]  /*bb20*/  BRA `(.L_x_168) ;  /* 0xffffff7400847947 */ /* 0x000fea000383ffff */
.L_x_67:
[----:B-1----:R-:W-:-:S04]  /*bb30*/  MOV R0, UR6 ;  /* 0x0000000600007c02 */ /* 0x002fc80008000f00 */
[----:B------:R1:W2:Y:S03]  /*bb40*/  SYNCS.PHASECHK.TRANS64.TRYWAIT P0, [R0+URZ+0x8], R3 ;  /* 0x00000803000075a7 */ /* 0x0002a600080011ff */
[----:B--2---:R-:W-:Y:S05]  /*bb50*/  @!P0 NANOSLEEP.SYNCS 0x989680 ;  /* 0x009896800000895d */ /* 0x004fea0003900000 */
[----:B------:R-:W2:Y:S02]  /*bb60*/  @!P0 SYNCS.PHASECHK.TRANS64 P0, [R0+URZ+0x8], R3 ;  /* 0x00000803000085a7 */ /* 0x000ea400080010ff */
[----:B--2---:R-:W-:Y:S05]  /*bb70*/  @!P0 BRA `(.L_x_67) ;  /* 0xfffffffc00ec8947 */ /* 0x004fea000383ffff */
[----:B------:R-:W-:Y:S05]  /*bb80*/  BRA `(.L_x_66) ;  /* 0xffffff7400887947 */ /* 0x000fea000383ffff */
.L_x_68:
[----:B-1----:R1:W2:Y:S02]  /*bb90*/  SYNCS.PHASECHK.TRANS64.TRYWAIT P0, [R0+URZ+0xa0], R5 ;  /* 0x0000a005000075a7 */ /* 0x0022a400080011ff */
[----:B--2---:R-:W-:Y:S05]  /*bba0*/  @!P0 NANOSLEEP.SYNCS 0x989680 ;  /* 0x009896800000895d */ /* 0x004fea0003900000 */
[----:B------:R-:W2:Y:S02]  /*bbb0*/  @!P0 SYNCS.PHASECHK.TRANS64 P0, [R0+URZ+0xa0], R5 ;  /* 0x0000a005000085a7 */ /* 0x000ea400080010ff */
[----:B--2---:R-:W-:Y:S05]  /*bbc0*/  @!P0 BRA `(.L_x_68) ;  /* 0xfffffffc00f08947 */ /* 0x004fea000383ffff */
[----:B------:R-:W-:Y:S05]  /*bbd0*/  BRA `(.L_x_169) ;  /* 0xffffff7800747947 */ /* 0x000fea000383ffff */
.L_x_70:
[----:B------:R-:W-:-:S07]  /*bbe0*/  MOV R0, UR9 ;  /* 0x0000000900007c02 */ /* 0x000fce0008000f00 */
.L_x_170:
[----:B-1----:R1:W2:Y:S02]  /*bbf0*/  SYNCS.PHASECHK.TRANS64.TRYWAIT P0, [R0+URZ+0xd0], R5 ;  /* 0x0000d005000075a7 */ /* 0x0022a400080011ff */
[----:B--2---:R-:W-:Y:S05]  /*bc00*/  @!P0 NANOSLEEP.SYNCS 0x989680 ;  /* 0x009896800000895d */ /* 0x004fea0003900000 */
[----:B------:R-:W2:Y:S02]  /*bc10*/  @!P0 SYNCS.PHASECHK.TRANS64 P0, [R0+URZ+0xd0], R5 ;  /* 0x0000d005000085a7 */ /* 0x000ea400080010ff */
[----:B--2---:R-:W-:Y:S05]  /*bc20*/  @!P0 BRA `(.L_x_170) ;  /* 0xfffffffc00f08947 */ /* 0x004fea000383ffff */
[----:B------:R-:W-:Y:S05]  /*bc30*/  BRA `(.L_x_171) ;  /* 0xffffff7800c07947 */ /* 0x000fea000383ffff */
.L_x_73:
[----:B------:R-:W-:Y:S07]  /*bc40*/  MOV R0, UR8 ;  /* 0x0000000800007c02 */ /* 0x000fee0008000f00 */
.L_x_172:
[----:B-1----:R1:W2:Y:S02]  /*bc50*/  SYNCS.PHASECHK.TRANS64.TRYWAIT P0, [R0+URZ], R5 ;  /* 0x00000005000075a7 */ /* 0x0022a400080011ff */
[----:B--2---:R-:W-:Y:S05]  /*bc60*/  @!P0 NANOSLEEP.SYNCS 0x989680 ;  /* 0x009896800000895d */ /* 0x004fea0003900000 */
[----:B------:R-:W2:Y:S02]  /*bc70*/  @!P0 SYNCS.PHASECHK.TRANS64 P0, [R0+URZ], R5 ;  /* 0x00000005000085a7 */ /* 0x000ea400080010ff */
[----:B--2---:R-:W-:Y:S05]  /*bc80*/  @!P0 BRA `(.L_x_172) ;  /* 0xfffffffc00f08947 */ /* 0x004fea000383ffff */
[----:B------:R-:W-:Y:S05]  /*bc90*/  BRA `(.L_x_72) ;  /* 0xffffff7800d47947 */ /* 0x000fea000383ffff */
.L_x_77:
[----:B-1----:R-:W-:-:S07]  /*bca0*/  MOV R0, UR5 ;  /* 0x0000000500007c02 */ /* 0x002fce0008000f00 */
.L_x_173:
[----:B-1----:R1:W2:Y:S02]  /*bcb0*/  SYNCS.PHASECHK.TRANS64.TRYWAIT P0, [R0+URZ], R3 ;  /* 0x00000003000075a7 */ /* 0x0022a400080011ff */
[----:B--2---:R-:W-:Y:S05]  /*bcc0*/  @!P0 NANOSLEEP.SYNCS 0x989680 ;  /* 0x009896800000895d */ /* 0x004fea0003900000 */
[----:B------:R-:W2:Y:S02]  /*bcd0*/  @!P0 SYNCS.PHASECHK.TRANS64 P0, [R0+URZ], R3 ;  /* 0x00000003000085a7 */ /* 0x000ea400080010ff */
[----:B--2---:R-:W-:Y:S05]  /*bce0*/  @!P0 BRA `(.L_x_173) ;  /* 0xfffffffc00f08947 */ /* 0x004fea000383ffff */
[----:B------:R-:W-:Y:S05]  /*bcf0*/  BRA `(.L_x_174) ;  /* 0xffffff7c00c87947 */ /* 0x000fea000383ffff */
.L_x_80:
[----:B------:R-:W-:-:S07]  /*bd00*/  MOV R0, UR7 ;  /* 0x0000000700007c02 */ /* 0x000fce0008000f00 */
.L_x_175:
[----:B-1----:R1:W2:Y:S02]  /*bd10*/  SYNCS.PHASECHK.TRANS64.TRYWAIT P1, [R0+URZ+0x100], R3 ;  /* 0x00010003000075a7 */ /* 0x0022a400080211ff */
[----:B--2---:R-:W-:Y:S05]  /*bd20*/  @!P1 NANOSLEEP.SYNCS 0x989680 ;  /* 0x009896800000995d */ /* 0x004fea0003900000 */
[----:B------:R-:W2:Y:S02]  /*bd30*/  @!P1 SYNCS.PHASECHK.TRANS64 P1, [R0+URZ+0x100], R3 ;  /* 0x00010003000095a7 */ /* 0x000ea400080210ff */
[----:B--2---:R-:W-:Y:S05]  /*bd40*/  @!P1 BRA `(.L_x_175) ;  /* 0xfffffffc00f09947 */ /* 0x004fea000383ffff */
[----:B------:R-:W-:Y:S05]  /*bd50*/  BRA `(.L_x_176) ;  /* 0xffffff8000147947 */ /* 0x000fea000383ffff */
.L_x_85:
[----:B--2---:R2:W4:Y:S02]  /*bd60*/  SYNCS.PHASECHK.TRANS64.TRYWAIT P0, [R0+URZ+0xa0], R3 ;  /* 0x0000a003000075a7 */ /* 0x00452400080011ff */
[----:B----4-:R-:W-:Y:S05]  /*bd70*/  @!P0 NANOSLEEP.SYNCS 0x989680 ;  /* 0x009896800000895d */ /* 0x010fea0003900000 */
[----:B------:R-:W4:Y:S02]  /*bd80*/  @!P0 SYNCS.PHASECHK.TRANS64 P0, [R0+URZ+0xa0], R3 ;  /* 0x0000a003000085a7 */ /* 0x000f2400080010ff */
[----:B----4-:R-:W-:Y:S05]  /*bd90*/  @!P0 BRA `(.L_x_85) ;  /* 0xfffffffc00f08947 */ /* 0x010fea000383ffff */
[----:B------:R-:W-:Y:S05]  /*bda0*/  BRA `(.L_x_177) ;  /* 0xffffff8400287947 */ /* 0x000fea000383ffff */
.L_x_88:
[----:B------:R-:W-:Y:S07]  /*bdb0*/  MOV R0, UR6 ;  /* 0x0000000600007c02 */ /* 0x000fee0008000f00 */
.L_x_178:
[----:B--2---:R2:W4:Y:S02]  /*bdc0*/  SYNCS.PHASECHK.TRANS64.TRYWAIT P0, [R0+URZ+0x98], R3 ;  /* 0x00009803000075a7 */ /* 0x00452400080011ff */
[----:B----4-:R-:W-:Y:S05]  /*bdd0*/  @!P0 NANOSLEEP.SYNCS 0x989680 ;  /* 0x009896800000895d */ /* 0x010fea0003900000 */
[----:B------:R-:W4:Y:S02]  /*bde0*/  @!P0 SYNCS.PHASECHK.TRANS64 P0, [R0+URZ+0x98], R3 ;  /* 0x00009803000085a7 */ /* 0x000f2400080010ff */
[----:B----4-:R-:W-:Y:S05]  /*bdf0*/  @!P0 BRA `(.L_x_178) ;  /* 0xfffffffc00f08947 */ /* 0x010fea000383ffff */
[----:B------:R-:W-:Y:S05]  /*be00*/  BRA `(.L_x_87) ;  /* 0xffffff8800087947 */ /* 0x000fea000383ffff */
.L_x_91:
[----:B------:R-:W-:Y:S07]  /*be10*/  MOV R0, UR6 ;  /* 0x0000000600007c02 */ /* 0x000fee0008000f00 */
.L_x_179:
[----:B-1----:R1:W2:Y:S02]  /*be20*/  SYNCS.PHASECHK.TRANS64.TRYWAIT P0, [R0+URZ+0x70], R11 ;  /* 0x0000700b000075a7 */ /* 0x0022a400080011ff */
[----:B--2---:R-:W-:Y:S05]  /*be30*/  @!P0 NANOSLEEP.SYNCS 0x989680 ;  /* 0x009896800000895d */ /* 0x004fea0003900000 */
[----:B------:R-:W2:Y:S02]  /*be40*/  @!P0 SYNCS.PHASECHK.TRANS64 P0, [R0+URZ+0x70], R11 ;  /* 0x0000700b000085a7 */ /* 0x000ea400080010ff */
[----:B--2---:R-:W-:Y:S05]  /*be50*/  @!P0 BRA `(.L_x_179) ;  /* 0xfffffffc00f08947 */ /* 0x004fea000383ffff */
[----:B------:R-:W-:Y:S05]  /*be60*/  BRA `(.L_x_180) ;  /* 0xffffff8800807947 */ /* 0x000fea000383ffff */
.L_x_92:
[----:B------:R-:W-:Y:S07]  /*be70*/  MOV R0, UR6 ;  /* 0x0000000600007c02 */ /* 0x000fee0008000f00 */
.L_x_181:
[----:B-1----:R1:W2:Y:S02]  /*be80*/  SYNCS.PHASECHK.TRANS64.TRYWAIT P0, [R0+URZ+0x78], R11 ;  /* 0x0000780b000075a7 */ /* 0x0022a400080011ff */
[----:B--2---:R-:W-:Y:S05]  /*be90*/  @!P0 NANOSLEEP.SYNCS 0x989680 ;  /* 0x009896800000895d */ /* 0x004fea0003900000 */
[----:B------:R-:W2:Y:S02]  /*bea0*/  @!P0 SYNCS.PHASECHK.TRANS64 P0, [R0+URZ+0x78], R11 ;  /* 0x0000780b000085a7 */ /* 0x000ea400080010ff */
[----:B--2---:R-:W-:Y:S05]  /*beb0*/  @!P0 BRA `(.L_x_181) ;  /* 0xfffffffc00f08947 */ /* 0x004fea000383ffff */
[----:B------:R-:W-:Y:S05]  /*bec0*/  BRA `(.L_x_182) ;  /* 0xffffff8800bc7947 */ /* 0x000fea000383ffff */
.L_x_93:
[----:B------:R-:W-:Y:S07]  /*bed0*/  MOV R0, UR6 ;  /* 0x0000000600007c02 */ /* 0x000fee0008000f00 */
.L_x_183:
[----:B-1----:R1:W2:Y:S02]  /*bee0*/  SYNCS.PHASECHK.TRANS64.TRYWAIT P0, [R0+URZ+0x80], R11 ;  /* 0x0000800b000075a7 */ /* 0x0022a400080011ff */
[----:B--2---:R-:W-:Y:S05]  /*bef0*/  @!P0 NANOSLEEP.SYNCS 0x989680 ;  /* 0x009896800000895d */ /* 0x004fea0003900000 */
[----:B------:R-:W2:Y:S02]  /*bf00*/  @!P0 SYNCS.PHASECHK.TRANS64 P0, [R0+URZ+0x80], R11 ;  /* 0x0000800b000085a7 */ /* 0x000ea400080010ff */
[----:B--2---:R-:W-:Y:S05]  /*bf10*/  @!P0 BRA `(.L_x_183) ;  /* 0xfffffffc00f08947 */ /* 0x004fea000383ffff */
[----:B------:R-:W-:Y:S05]  /*bf20*/  BRA `(.L_x_184) ;  /* 0xffffff8c00047947 */ /* 0x000fea000383ffff */
.L_x_94:
[----:B------:R-:W-:Y:S07]  /*bf30*/  MOV R0, UR6 ;  /* 0x0000000600007c02 */ /* 0x000fee0008000f00 */
.L_x_185:
[----:B-1----:R1:W2:Y:S02]  /*bf40*/  SYNCS.PHASECHK.TRANS64.TRYWAIT P0, [R0+URZ+0x88], R11 ;  /* 0x0000880b000075a7 */ /* 0x0022a400080011ff */
[----:B--2---:R-:W-:Y:S05]  /*bf50*/  @!P0 NANOSLEEP.SYNCS 0x989680 ;  /* 0x009896800000895d */ /* 0x004fea0003900000 */
[----:B------:R-:W2:Y:S02]  /*bf60*/  @!P0 SYNCS.PHASECHK.TRANS64 P0, [R0+URZ+0x88], R11 ;  /* 0x0000880b000085a7 */ /* 0x000ea400080010ff */
[----:B--2---:R-:W-:Y:S05]  /*bf70*/  @!P0 BRA `(.L_x_185) ;  /* 0xfffffffc00f08947 */ /* 0x004fea000383ffff */
[----:B------:R-:W-:Y:S05]  /*bf80*/  BRA `(.L_x_186) ;  /* 0xffffff8c008c7947 */ /* 0x000fea000383ffff */
.L_x_96:
[----:B------:R-:W-:-:S07]  /*bf90*/  MOV R0, UR6 ;  /* 0x0000000600007c02 */ /* 0x000fce0008000f00 */
.L_x_187:
[----:B-1----:R1:W4:Y:S02]  /*bfa0*/  SYNCS.PHASECHK.TRANS64.TRYWAIT P0, [R0+URZ+0x70], R3 ;  /* 0x00007003000075a7 */ /* 0x00232400080011ff */
[----:B----4-:R-:W-:Y:S05]  /*bfb0*/  @!P0 NANOSLEEP.SYNCS 0x989680 ;  /* 0x009896800000895d */ /* 0x010fea0003900000 */
[----:B------:R-:W4:Y:S02]  /*bfc0*/  @!P0 SYNCS.PHASECHK.TRANS64 P0, [R0+URZ+0x70], R3 ;  /* 0x00007003000085a7 */ /* 0x000f2400080010ff */
[----:B----4-:R-:W-:Y:S05]  /*bfd0*/  @!P0 BRA `(.L_x_187) ;  /* 0xfffffffc00f08947 */ /* 0x010fea000383ffff */
[----:B------:R-:W-:Y:S05]  /*bfe0*/  BRA `(.L_x_188) ;  /* 0xffffff8c00fc7947 */ /* 0x000fea000383ffff */
.L_x_97:
[----:B-1----:R-:W-:-:S07]  /*bff0*/  MOV R0, UR6 ;  /* 0x0000000600007c02 */ /* 0x002fce0008000f00 */
.L_x_189:
[----:B-1----:R1:W4:Y:S02]  /*c000*/  SYNCS.PHASECHK.TRANS64.TRYWAIT P0, [R0+URZ+0x78], R3 ;  /* 0x00007803000075a7 */ /* 0x00232400080011ff */
[----:B----4-:R-:W-:Y:S05]  /*c010*/  @!P0 NANOSLEEP.SYNCS 0x989680 ;  /* 0x009896800000895d */ /* 0x010fea0003900000 */
[----:B------:R-:W4:Y:S02]  /*c020*/  @!P0 SYNCS.PHASECHK.TRANS64 P0, [R0+URZ+0x78], R3 ;  /* 0x00007803000085a7 */ /* 0x000f2400080010ff */
[----:B----4-:R-:W-:Y:S05]  /*c030*/  @!P0 BRA `(.L_x_189) ;  /* 0xfffffffc00f08947 */ /* 0x010fea000383ffff */
[----:B------:R-:W-:Y:S05]  /*c040*/  BRA `(.L_x_190) ;  /* 0xffffff8c00ec7947 */ /* 0x000fea000383ffff */
.L_x_98:
[----:B-1----:R-:W-:-:S07]  /*c050*/  MOV R0, UR6 ;  /* 0x0000000600007c02 */ /* 0x002fce0008000f00 */
.L_x_191:
[----:B-1----:R1:W4:Y:S02]  /*c060*/  SYNCS.PHASECHK.TRANS64.TRYWAIT P0, [R0+URZ+0x80], R3 ;  /* 0x00008003000075a7 */ /* 0x00232400080011ff */
[----:B----4-:R-:W-:Y:S05]  /*c070*/  @!P0 NANOSLEEP.SYNCS 0x989680 ;  /* 0x009896800000895d */ /* 0x010fea0003900000 */
[----:B------:R-:W4:Y:S02]  /*c080*/  @!P0 SYNCS.PHASECHK.TRANS64 P0, [R0+URZ+0x80], R3 ;  /* 0x00008003000085a7 */ /* 0x000f2400080010ff */
[----:B----4-:R-:W-:Y:S05]  /*c090*/  @!P0 BRA `(.L_x_191) ;  /* 0xfffffffc00f08947 */ /* 0x010fea000383ffff */
[----:B------:R-:W-:Y:S05]  /*c0a0*/  BRA `(.L_x_192) ;  /* 0xffffff8c00dc7947 */ /* 0x000fea000383ffff */
.L_x_100:
[----:B--2---:R2:W3:Y:S02]  /*c0b0*/  SYNCS.PHASECHK.TRANS64.TRYWAIT P0, [R0+URZ+0xa0], R3 ;  /* 0x0000a003000075a7 */ /* 0x0044e400080011ff */
[----:B---3--:R-:W-:Y:S05]  /*c0c0*/  @!P0 NANOSLEEP.SYNCS 0x989680 ;  /* 0x009896800000895d */ /* 0x008fea0003900000 */
[----:B------:R-:W3:Y:S02]  /*c0d0*/  @!P0 SYNCS.PHASECHK.TRANS64 P0, [R0+URZ+0xa0], R3 ;  /* 0x0000a003000085a7 */ /* 0x000ee400080010ff */
[----:B---3--:R-:W-:Y:S05]  /*c0e0*/  @!P0 BRA `(.L_x_100) ;  /* 0xfffffffc00f08947 */ /* 0x008fea000383ffff */
[----:B------:R-:W-:Y:S05]  /*c0f0*/  BRA `(.L_x_193) ;  /* 0xffffff9000c07947 */ /* 0x000fea000383ffff */
.L_x_112:
[----:B-1----:R-:W-:Y:S04]  /*c100*/  MOV R0, UR41 ;  /* 0x0000002900007c02 */ /* 0x002fe80008000f00 */
[----:B------:R1:W2:Y:S03]  /*c110*/  SYNCS.PHASECHK.TRANS64.TRYWAIT P1, [R0+URZ+0x50], R5 ;  /* 0x00005005000075a7 */ /* 0x0002a600080211ff */
[----:B--2---:R-:W-:Y:S05]  /*c120*/  @!P1 NANOSLEEP.SYNCS 0x989680 ;  /* 0x009896800000995d */ /* 0x004fea0003900000 */
[----:B------:R-:W2:Y:S02]  /*c130*/  @!P1 SYNCS.PHASECHK.TRANS64 P1, [R0+URZ+0x50], R5 ;  /* 0x00005005000095a7 */ /* 0x000ea400080210ff */
[----:B--2---:R-:W-:Y:S05]  /*c140*/  @!P1 BRA `(.L_x_112) ;  /* 0xfffffffc00ec9947 */ /* 0x004fea000383ffff */
[----:B------:R-:W-:Y:S05]  /*c150*/  BRA `(.L_x_111) ;  /* 0xffffffa000907947 */ /* 0x000fea000383ffff */
.L_x_114:
[----:B-1----:R1:W4:Y:S02]  /*c160*/  SYNCS.PHASECHK.TRANS64.TRYWAIT P0, [R220+URZ+0xc0], R3 ;  /* 0x0000c003dc0075a7 */ /* 0x00232400080011ff */
[----:B----4-:R-:W-:Y:S05]  /*c170*/  @!P0 NANOSLEEP.SYNCS 0x989680 ;  /* 0x009896800000895d */ /* 0x010fea0003900000 */
[----:B------:R-:W4:Y:S02]  /*c180*/  @!P0 SYNCS.PHASECHK.TRANS64 P0, [R220+URZ+0xc0], R3 ;  /* 0x0000c003dc0085a7 */ /* 0x000f2400080010ff */
[----:B----4-:R-:W-:Y:S05]  /*c190*/  @!P0 BRA `(.L_x_114) ;  /* 0xfffffffc00f08947 */ /* 0x010fea000383ffff */
[----:B------:R-:W-:Y:S05]  /*c1a0*/  BRA `(.L_x_113) ;  /* 0xffffffa000c87947 */ /* 0x000fea000383ffff */
.L_x_123:
[----:B---3--:R3:W4:Y:S02]  /*c1b0*/  SYNCS.PHASECHK.TRANS64.TRYWAIT P0, [R3+URZ+0x50], R0 ;  /* 0x00005000030075a7 */ /* 0x00872400080011ff */
[----:B----4-:R-:W-:Y:S05]  /*c1c0*/  @!P0 NANOSLEEP.SYNCS 0x989680 ;  /* 0x009896800000895d */ /* 0x010fea0003900000 */
[----:B------:R-:W4:Y:S02]  /*c1d0*/  @!P0 SYNCS.PHASECHK.TRANS64 P0, [R3+URZ+0x50], R0 ;  /* 0x00005000030085a7 */ /* 0x000f2400080010ff */
[----:B----4-:R-:W-:Y:S05]  /*c1e0*/  @!P0 BRA `(.L_x_123) ;  /* 0xfffffffc00f08947 */ /* 0x010fea000383ffff */
[----:B------:R-:W-:Y:S05]  /*c1f0*/  BRA `(.L_x_122) ;  /* 0xffffffb400747947 */ /* 0x000fea000383ffff */
.L_x_131:
[----:B---3--:R3:W4:Y:S02]  /*c200*/  SYNCS.PHASECHK.TRANS64.TRYWAIT P0, [R0+URZ+0x50], R7 ;  /* 0x00005007000075a7 */ /* 0x00872400080011ff */
[----:B----4-:R-:W-:Y:S05]  /*c210*/  @!P0 NANOSLEEP.SYNCS 0x989680 ;  /* 0x009896800000895d */ /* 0x010fea0003900000 */
[----:B------:R-:W4:Y:S02]  /*c220*/  @!P0 SYNCS.PHASECHK.TRANS64 P0, [R0+URZ+0x50], R7 ;  /* 0x00005007000085a7 */ /* 0x000f2400080010ff */
[----:B----4-:R-:W-:Y:S05]  /*c230*/  @!P0 BRA `(.L_x_131) ;  /* 0xfffffffc00f08947 */ /* 0x010fea000383ffff */
[----:B------:R-:W-:Y:S05]  /*c240*/  BRA `(.L_x_130) ;  /* 0xffffffc800687947 */ /* 0x000fea000383ffff */
.L_x_139:
[----:B---3--:R3:W4:Y:S02]  /*c250*/  SYNCS.PHASECHK.TRANS64.TRYWAIT P0, [R3+URZ+0x50], R0 ;  /* 0x00005000030075a7 */ /* 0x00872400080011ff */
[----:B----4-:R-:W-:Y:S05]  /*c260*/  @!P0 NANOSLEEP.SYNCS 0x989680 ;  /* 0x009896800000895d */ /* 0x010fea0003900000 */
[----:B------:R-:W4:Y:S02]  /*c270*/  @!P0 SYNCS.PHASECHK.TRANS64 P0, [R3+URZ+0x50], R0 ;  /* 0x00005000030085a7 */ /* 0x000f2400080010ff */
[----:B----4-:R-:W-:Y:S05]  /*c280*/  @!P0 BRA `(.L_x_139) ;  /* 0xfffffffc00f08947 */ /* 0x010fea000383ffff */
[----:B------:R-:W-:Y:S05]  /*c290*/  BRA `(.L_x_138) ;  /* 0xffffffdc005c7947 */ /* 0x000fea000383ffff */
        .weak           $__internal_0_$__cuda_sm10x_tcgen05_guardrail_trap_col_being_dealloced_not_returned_by_alloc
        .type           $__internal_0_$__cuda_sm10x_tcgen05_guardrail_trap_col_being_dealloced_not_returned_by_alloc,@function
        .size           $__internal_0_$__cuda_sm10x_tcgen05_guardrail_trap_col_being_dealloced_not_returned_by_alloc,($__internal_1_$__cuda_sm10x_tcgen05_guardrail_trap_phase_invalid_during_alloc - $__internal_0_$__cuda_sm10x_tcgen05_guardrail_trap_col_being_dealloced_not_returned_by_alloc)
$__internal_0_$__cuda_sm10x_tcgen05_guardrail_trap_col_being_dealloced_not_returned_by_alloc:
[----:B------:R-:W-:Y:S05]  /*c2a0*/  BPT.TRAP 0x1 ;  /* 0x000000040000795c */ /* 0x000fea0000300000 */
[----:B------:R-:W-:-:S04]  /*c2b0*/  HFMA2 R3, -RZ, RZ, 0, 0 ;  /* 0x00000000ff037431 */ /* 0x000fc800000001ff */
[----:B------:R-:W-:Y:S05]  /*c2c0*/  RET.REL.NODEC R2 `(_ZN7cutlass13device_kernelINS_4gemm6kernel13GemmUniversalIN4cute5tupleIJiiiiEEENS1_10collective13CollectiveMmaINS1_35MainloopSm100TmaUmmaWarpSpecializedILi5ELi2ELi2ENS5_IJNS4_1CILi2EEENSA_ILi1EEESC_EEEEENS5_IJNSA_ILi256EEESF_NSA_ILi64EEEEEENS_10bfloat16_tENS5_IJlSC_lEEESI_SJ_NS4_8TiledMMAINS4_8MMA_AtomIJNS4_26SM100_MMA_F16BF16_2x1SM_SSISI_SI_fLi256ELi256ELNS4_4UMMA5MajorE0ELSO_0ELNSN_7ScaleInE0ELSP_0EEEEEENS4_6LayoutINS5_IJSC_SC_SC_EEENS5_IJNSA_ILi0EEESU_SU_EEEEENS5_IJNS4_10UnderscoreESX_SX_EEEEENS4_18SM100_TMA_2SM_LOADENS4_14ComposedLayoutINS4_7SwizzleILi3ELi4ELi3EEENS4_18smem_ptr_flag_bitsILi16EEENSS_INS5_IJNSA_ILi8EEESG_EEENS5_IJSG_SC_EEEEEEEvNS4_8identityES10_S1A_vS1B_EENS_8epilogue10collective18CollectiveEpilogueINS1D_23Sm100TmaWarpSpecializedILi4ELi2ELi64ELb1ELb0EEEJNS5_IJNSA_ILi128EEESF_SG_EEENS5_IJNSS_IS1I_SC_EENSS_ISG_SC_EEEEESI_SJ_SI_SJ_NS1D_6fusion15FusionCallbacksIS1H_NS1N_17LinCombPerRowBiasISI_fSI_SI_fLi8ELNS_15FloatRoundStyleE2EEES1J_S1M_JEEENS4_5SM1004TMEM4LOAD26SM100_TMEM_LOAD_32dp32b64xENS4_13SM90_TMA_LOADES1A_NS4_39AutoVectorizingCopyWithAssumedAlignmentILi128EEENS4_14SM90_TMA_STOREES1A_S1Z_S1Z_EEEvvEEEEvNT_6ParamsE) ;  /* 0xffffff3c024c7950 */ /* 0x000fea0003c3ffff */
        .weak           $__internal_1_$__cuda_sm10x_tcgen05_guardrail_trap_phase_invalid_during_alloc
        .type           $__internal_1_$__cuda_sm10x_tcgen05_guardrail_trap_phase_invalid_during_alloc,@function
        .size           $__internal_1_$__cuda_sm10x_tcgen05_guardrail_trap_phase_invalid_during_alloc,($__internal_2_$__cuda_sm10x_tcgen05_guardrail_trap_unallocated_columns_being_dealloced - $__internal_1_$__cuda_sm10x_tcgen05_guardrail_trap_phase_invalid_during_alloc)
$__internal_1_$__cuda_sm10x_tcgen05_guardrail_trap_phase_invalid_during_alloc:
[----:B------:R-:W-:Y:S05]  /*c2d0*/  BPT.TRAP 0x1 ;  /* 0x000000040000795c */ /* 0x000fea0000300000 */
[----:B------:R-:W-:-:S04]  /*c2e0*/  MOV R3, 0x0 ;  /* 0x0000000000037802 */ /* 0x000fc80000000f00 */
[----:B------:R-:W-:Y:S05]  /*c2f0*/  RET.REL.NODEC R2 `(_ZN7cutlass13device_kernelINS_4gemm6kernel13GemmUniversalIN4cute5tupleIJiiiiEEENS1_10collective13CollectiveMmaINS1_35MainloopSm100TmaUmmaWarpSpecializedILi5ELi2ELi2ENS5_IJNS4_1CILi2EEENSA_ILi1EEESC_EEEEENS5_IJNSA_ILi256EEESF_NSA_ILi64EEEEEENS_10bfloat16_tENS5_IJlSC_lEEESI_SJ_NS4_8TiledMMAINS4_8MMA_AtomIJNS4_26SM100_MMA_F16BF16_2x1SM_SSISI_SI_fLi256ELi256ELNS4_4UMMA5MajorE0ELSO_0ELNSN_7ScaleInE0ELSP_0EEEEEENS4_6LayoutINS5_IJSC_SC_SC_EEENS5_IJNSA_ILi0EEESU_SU_EEEEENS5_IJNS4_10UnderscoreESX_SX_EEEEENS4_18SM100_TMA_2SM_LOADENS4_14ComposedLayoutINS4_7SwizzleILi3ELi4ELi3EEENS4_18smem_ptr_flag_bitsILi16EEENSS_INS5_IJNSA_ILi8EEESG_EEENS5_IJSG_SC_EEEEEEEvNS4_8identityES10_S1A_vS1B_EENS_8epilogue10collective18CollectiveEpilogueINS1D_23Sm100TmaWarpSpecializedILi4ELi2ELi64ELb1ELb0EEEJNS5_IJNSA_ILi128EEESF_SG_EEENS5_IJNSS_IS1I_SC_EENSS_ISG_SC_EEEEESI_SJ_SI_SJ_NS1D_6fusion15FusionCallbacksIS1H_NS1N_17LinCombPerRowBiasISI_fSI_SI_fLi8ELNS_15FloatRoundStyleE2EEES1J_S1M_JEEENS4_5SM1004TMEM4LOAD26SM100_TMEM_LOAD_32dp32b64xENS4_13SM90_TMA_LOADES1A_NS4_39AutoVectorizingCopyWithAssumedAlignmentILi128EEENS4_14SM90_TMA_STOREES1A_S1Z_S1Z_EEEvvEEEEvNT_6ParamsE) ;  /* 0xffffff3c02407950 */ /* 0x000fea0003c3ffff */
        .weak           $__internal_2_$__cuda_sm10x_tcgen05_guardrail_trap_unallocated_columns_being_dealloced
        .type           $__internal_2_$__cuda_sm10x_tcgen05_guardrail_trap_unallocated_columns_being_dealloced,@function
        .size           $__internal_2_$__cuda_sm10x_tcgen05_guardrail_trap_unallocated_columns_being_dealloced,(.L_x_195 - $__internal_2_$__cuda_sm10x_tcgen05_guardrail_trap_unallocated_columns_being_dealloced)
$__internal_2_$__cuda_sm10x_tcgen05_guardrail_trap_unallocated_columns_being_dealloced:
[----:B------:R-:W-:Y:S05]  /*c300*/  BPT.TRAP 0x1 ;  /* 0x000000040000795c */ /* 0x000fea0000300000 */
[----:B------:R-:W-:-:S04]  /*c310*/  HFMA2 R3, -RZ, RZ, 0, 0 ;  /* 0x00000000ff037431 */ /* 0x000fc800000001ff */
[----:B------:R-:W-:Y:S05]  /*c320*/  RET.REL.NODEC R2 `(_ZN7cutlass13device_kernelINS_4gemm6kernel13GemmUniversalIN4cute5tupleIJiiiiEEENS1_10collective13CollectiveMmaINS1_35MainloopSm100TmaUmmaWarpSpecializedILi5ELi2ELi2ENS5_IJNS4_1CILi2EEENSA_ILi1EEESC_EEEEENS5_IJNSA_ILi256EEESF_NSA_ILi64EEEEEENS_10bfloat16_tENS5_IJlSC_lEEESI_SJ_NS4_8TiledMMAINS4_8MMA_AtomIJNS4_26SM100_MMA_F16BF16_2x1SM_SSISI_SI_fLi256ELi256ELNS4_4UMMA5MajorE0ELSO_0ELNSN_7ScaleInE0ELSP_0EEEEEENS4_6LayoutINS5_IJSC_SC_SC_EEENS5_IJNSA_ILi0EEESU_SU_EEEEENS5_IJNS4_10UnderscoreESX_SX_EEEEENS4_18SM100_TMA_2SM_LOADENS4_14ComposedLayoutINS4_7SwizzleILi3ELi4ELi3EEENS4_18smem_ptr_flag_bitsILi16EEENSS_INS5_IJNSA_ILi8EEESG_EEENS5_IJSG_SC_EEEEEEEvNS4_8identityES10_S1A_vS1B_EENS_8epilogue10collective18CollectiveEpilogueINS1D_23Sm100TmaWarpSpecializedILi4ELi2ELi64ELb1ELb0EEEJNS5_IJNSA_ILi128EEESF_SG_EEENS5_IJNSS_IS1I_SC_EENSS_ISG_SC_EEEEESI_SJ_SI_SJ_NS1D_6fusion15FusionCallbacksIS1H_NS1N_17LinCombPerRowBiasISI_fSI_SI_fLi8ELNS_15FloatRoundStyleE2EEES1J_S1M_JEEENS4_5SM1004TMEM4LOAD26SM100_TMEM_LOAD_32dp32b64xENS4_13SM90_TMA_LOADES1A_NS4_39AutoVectorizingCopyWithAssumedAlignmentILi128EEENS4_14SM90_TMA_STOREES1A_S1Z_S1Z_EEEvvEEEEvNT_6ParamsE) ;  /* 0xffffff3c02347950 */ /* 0x000fea0003c3ffff */
.L_x_194:
[----:B------:R-:W-:-:S00]  /*c330*/  BRA `(.L_x_194) ;  /* 0xfffffffc00fc7947 */ /* 0x000fc0000383ffff */
[----:B------:R-:W-:-:S00]  /*c340*/  NOP ;  /* 0x0000000000007918 */ /* 0x000fc00000000000 */
        /* <DEDUP_REMOVED lines=11> */
.L_x_195:


//--------------------- .nv.global.init           --------------------------
	.section	.nv.global.init,"aw",@progbits
.nv.global.init:
	.type		$str$27,@object
	.size		$str$27,($str$28 - $str$27)
$str$27:
        /*0000*/ 	.byte	0x28, 0x61, 0x64, 0x64, 0x72, 0x65, 0x73, 0x73, 0x20, 0x26, 0x20, 0x6d, 0x61, 0x73, 0x6b, 0x29
        /*0010*/ 	.byte	0x20, 0x3d, 0x3d, 0x20, 0x30, 0x00
	.type		$str$28,@object
	.size		$str$28,($str$26 - $str$28)
$str$28:
        /*0016*/ 	.byte	0x2f, 0x74, 0x6d, 0x70, 0x2f, 0x63, 0x75, 0x74, 0x6c, 0x61, 0x73, 0x73, 0x5f, 0x73, 0x77, 0x65
        /*0026*/ 	.byte	0x65, 0x70, 0x5f, 0x73, 0x72, 0x63, 0x2f, 0x69, 0x6e, 0x63, 0x6c, 0x75, 0x64, 0x65, 0x2f, 0x63
        /*0036*/ 	.byte	0x75, 0x74, 0x65, 0x2f, 0x70, 0x6f, 0x69, 0x6e, 0x74, 0x65, 0x72, 0x5f, 0x66, 0x6c, 0x61, 0x67
        /*0046*/ 	.byte	0x67, 0x65, 0x64, 0x2e, 0x68, 0x70, 0x70, 0x00
	.type		$str$26,@object
	.size		$str$26,($str$25 - $str$26)
$str$26:
        /*004e*/ 	.byte	0x2f, 0x74, 0x6d, 0x70, 0x2f, 0x63, 0x75, 0x74, 0x6c, 0x61, 0x73, 0x73, 0x5f, 0x73, 0x77, 0x65
        /*005e*/ 	.byte	0x65, 0x70, 0x5f, 0x73, 0x72, 0x63, 0x2f, 0x69, 0x6e, 0x63, 0x6c, 0x75, 0x64, 0x65, 0x2f, 0x63
        /*006e*/ 	.byte	0x75, 0x74, 0x65, 0x2f, 0x61, 0x74, 0x6f, 0x6d, 0x2f, 0x63, 0x6f, 0x70, 0x79, 0x5f, 0x74, 0x72
        /*007e*/ 	.byte	0x61, 0x69, 0x74, 0x73, 0x5f, 0x73, 0x6d, 0x31, 0x30, 0x30, 0x2e, 0x68, 0x70, 0x70, 0x00
	.type		$str$25,@object
	.size		$str$25,(__unnamed_1 - $str$25)
$str$25:
        /*008d*/ 	.byte	0x28, 0x28, 0x75, 0x69, 0x6e, 0x74, 0x33, 0x32, 0x5f, 0x74, 0x28, 0x74, 0x68, 0x72, 0x65, 0x61
        /*009d*/ 	.byte	0x64, 0x49, 0x64, 0x78, 0x2e, 0x78, 0x29, 0x20, 0x2f, 0x20, 0x33, 0x32, 0x29, 0x20, 0x25, 0x20
        /*00ad*/ 	.byte	0x34, 0x29, 0x20, 0x3d, 0x3d, 0x20, 0x28, 0x28, 0x28, 0x74, 0x6d, 0x65, 0x6d, 0x5f, 0x61, 0x64
        /*00bd*/ 	.byte	0x64, 0x72, 0x20, 0x3e, 0x3e, 0x20, 0x31, 0x36, 0x29, 0x20, 0x2f, 0x20, 0x33, 0x32, 0x29, 0x20
        /*00cd*/ 	.byte	0x25, 0x20, 0x34, 0x29, 0x00
	.type		__unnamed_1,@object
	.size		__unnamed_1,(__unnamed_2 - __unnamed_1)
__unnamed_1:
        /*00d2*/ 	.byte	0x61, 0x75, 0x74, 0x6f, 0x20, 0x63, 0x75, 0x74, 0x65, 0x3a, 0x3a, 0x61, 0x73, 0x5f, 0x70, 0x6f
        /* <DEDUP_REMOVED lines=24> */
        /*0262*/ 	.byte	0x38, 0x31, 0x39, 0x32, 0x3e, 0x3e, 0x3e, 0x3e, 0x5d, 0x00
	.type		__unnamed_2,@object
	.size		__unnamed_2,(.L_2 - __unnamed_2)
__unnamed_2:
        /* <DEDUP_REMOVED lines=43> */
        /*051c*/ 	.byte	0x74, 0x65, 0x3a, 0x3a, 0x43, 0x3c, 0x30, 0x3e, 0x3e, 0x3e, 0x3e, 0x5d, 0x00
.L_2:


//--------------------- .nv.shared._ZN7cutlass13device_kernelINS_4gemm6kernel13GemmUniversalIN4cute5tupleIJiiiiEEENS1_10collective13CollectiveMmaINS1_35MainloopSm100TmaUmmaWarpSpecializedILi5ELi2ELi2ENS5_IJNS4_1CILi2EEENSA_ILi1EEESC_EEEEENS5_IJNSA_ILi256EEESF_NSA_ILi64EEEEEENS_10bfloat16_tENS5_IJlSC_lEEESI_SJ_NS4_8TiledMMAINS4_8MMA_AtomIJNS4_26SM100_MMA_F16BF16_2x1SM_SSISI_SI_fLi256ELi256ELNS4_4UMMA5MajorE0ELSO_0ELNSN_7ScaleInE0ELSP_0EEEEEENS4_6LayoutINS5_IJSC_SC_SC_EEENS5_IJNSA_ILi0EEESU_SU_EEEEENS5_IJNS4_10UnderscoreESX_SX_EEEEENS4_18SM100_TMA_2SM_LOADENS4_14ComposedLayoutINS4_7SwizzleILi3ELi4ELi3EEENS4_18smem_ptr_flag_bitsILi16EEENSS_INS5_IJNSA_ILi8EEESG_EEENS5_IJSG_SC_EEEEEEEvNS4_8identityES10_S1A_vS1B_EENS_8epilogue10collective18CollectiveEpilogueINS1D_23Sm100TmaWarpSpecializedILi4ELi2ELi64ELb1ELb0EEEJNS5_IJNSA_ILi128EEESF_SG_EEENS5_IJNSS_IS1I_SC_EENSS_ISG_SC_EEEEESI_SJ_SI_SJ_NS1D_6fusion15FusionCallbacksIS1H_NS1N_17LinCombPerRowBiasISI_fSI_SI_fLi8ELNS_15FloatRoundStyleE2EEES1J_S1M_JEEENS4_5SM1004TMEM4LOAD26SM100_TMEM_LOAD_32dp32b64xENS4_13SM90_TMA_LOADES1A_NS4_39AutoVectorizingCopyWithAssumedAlignmentILi128EEENS4_14SM90_TMA_STOREES1A_S1Z_S1Z_EEEvvEEEEvNT_6ParamsE --------------------------
	.section	.nv.shared._ZN7cutlass13device_kernelINS_4gemm6kernel13GemmUniversalIN4cute5tupleIJiiiiEEENS1_10collective13CollectiveMmaINS1_35MainloopSm100TmaUmmaWarpSpecializedILi5ELi2ELi2ENS5_IJNS4_1CILi2EEENSA_ILi1EEESC_EEEEENS5_IJNSA_ILi256EEESF_NSA_ILi64EEEEEENS_10bfloat16_tENS5_IJlSC_lEEESI_SJ_NS4_8TiledMMAINS4_8MMA_AtomIJNS4_26SM100_MMA_F16BF16_2x1SM_SSISI_SI_fLi256ELi256ELNS4_4UMMA5MajorE0ELSO_0ELNSN_7ScaleInE0ELSP_0EEEEEENS4_6LayoutINS5_IJSC_SC_SC_EEENS5_IJNSA_ILi0EEESU_SU_EEEEENS5_IJNS4_10UnderscoreESX_SX_EEEEENS4_18SM100_TMA_2SM_LOADENS4_14ComposedLayoutINS4_7SwizzleILi3ELi4ELi3EEENS4_18smem_ptr_flag_bitsILi16EEENSS_INS5_IJNSA_ILi8EEESG_EEENS5_IJSG_SC_EEEEEEEvNS4_8identityES10_S1A_vS1B_EENS_8epilogue10collective18CollectiveEpilogueINS1D_23Sm100TmaWarpSpecializedILi4ELi2ELi64ELb1ELb0EEEJNS5_IJNSA_ILi128EEESF_SG_EEENS5_IJNSS_IS1I_SC_EENSS_ISG_SC_EEEEESI_SJ_SI_SJ_NS1D_6fusion15FusionCallbacksIS1H_NS1N_17LinCombPerRowBiasISI_fSI_SI_fLi8ELNS_15FloatRoundStyleE2EEES1J_S1M_JEEENS4_5SM1004TMEM4LOAD26SM100_TMEM_LOAD_32dp32b64xENS4_13SM90_TMA_LOADES1A_NS4_39AutoVectorizingCopyWithAssumedAlignmentILi128EEENS4_14SM90_TMA_STOREES1A_S1Z_S1Z_EEEvvEEEEvNT_6ParamsE,"aw",@nobits
	.sectionflags	@""
	.align	16
	.zero		1024


//--------------------- .nv.shared.reserved.0     --------------------------
	.section	.nv.shared.reserved.0,"aw",@nobits
	.weak		__nv_reservedSMEM_offset_0_alias
	.size		__nv_reservedSMEM_offset_0_alias, 0, 64
	.other		__nv_reservedSMEM_offset_0_alias,@"STO_CUDA_RESERVED_SHARED STV_DEFAULT"
__nv_reservedSMEM_offset_0_alias:
	.zero		0
.nv.shared.reserved.0:
	.zero		64
	.weak		__nv_reservedSMEM_tcgen05_partition
	.type		__nv_reservedSMEM_tcgen05_partition,@object
	.size		__nv_reservedSMEM_tcgen05_partition,(.L_0 - __nv_reservedSMEM_tcgen05_partition)
__nv_reservedSMEM_tcgen05_partition:
	.zero		32
.L_0:


//--------------------- .nv.global                --------------------------
	.section	.nv.global,"aw",@nobits
.nv.global:
	.type		_ZN39_INTERNAL_7473fcd5_4_k_cu_9307423a_29464cute1_E,@object
	.size		_ZN39_INTERNAL_7473fcd5_4_k_cu_9307423a_29464cute1_E,(_ZN39_INTERNAL_7473fcd5_4_k_cu_9307423a_29464cuda3std3__45__cpo6cbeginE - _ZN39_INTERNAL_7473fcd5_4_k_cu_9307423a_29464cute1_E)
_ZN39_INTERNAL_7473fcd5_4_k_cu_9307423a_29464cute1_E:
	.zero		1
	.type		_ZN39_INTERNAL_7473fcd5_4_k_cu_9307423a_29464cuda3std3__45__cpo6cbeginE,@object
	.size		_ZN39_INTERNAL_7473fcd5_4_k_cu_9307423a_29464cuda3std3__45__cpo6cbeginE,(_ZN39_INTERNAL_7473fcd5_4_k_cu_9307423a_29464cuda3std3__48in_placeE - _ZN39_INTERNAL_7473fcd5_4_k_cu_9307423a_29464cuda3std3__45__cpo6cbeginE)
_ZN39_INTERNAL_7473fcd5_4_k_cu_9307423a_29464cuda3std3__45__cpo6cbeginE:
	.zero		1
	.type		_ZN39_INTERNAL_7473fcd5_4_k_cu_9307423a_29464cuda3std3__48in_placeE,@object
	.size		_ZN39_INTERNAL_7473fcd5_4_k_cu_9307423a_29464cuda3std3__48in_placeE,(_ZN39_INTERNAL_7473fcd5_4_k_cu_9307423a_29464cuda3std6ranges3__45__cpo9iter_moveE - _ZN39_INTERNAL_7473fcd5_4_k_cu_9307423a_29464cuda3std3__48in_placeE)
_ZN39_INTERNAL_7473fcd5_4_k_cu_9307423a_29464cuda3std3__48in_placeE:
	.zero		1
	.type		_ZN39_INTERNAL_7473fcd5_4_k_cu_9307423a_29464cuda3std6ranges3__45__cpo9iter_moveE,@object
	.size		_ZN39_INTERNAL_7473fcd5_4_k_cu_9307423a_29464cuda3std6ranges3__45__cpo9iter_moveE,(_ZN39_INTERNAL_7473fcd5_4_k_cu_9307423a_29464cuda3std3__45__cpo5beginE - _ZN39_INTERNAL_7473fcd5_4_k_cu_9307423a_29464cuda3std6ranges3__45__cpo9iter_moveE)
_ZN39_INTERNAL_7473fcd5_4_k_cu_9307423a_29464cuda3std6ranges3__45__cpo9iter_moveE:
	.zero		1
	.type		_ZN39_INTERNAL_7473fcd5_4_k_cu_9307423a_29464cuda3std3__45__cpo5beginE,@object
	.size		_ZN39_INTERNAL_7473fcd5_4_k_cu_9307423a_29464cuda3std3__45__cpo5beginE,(_ZN39_INTERNAL_7473fcd5_4_k_cu_9307423a_29464cuda3std3__441_GLOBAL__N__7473fcd5_4_k_cu_9307423a_29466ignoreE - _ZN39_INTERNAL_7473fcd5_4_k_cu_9307423a_29464cuda3std3__45__cpo5beginE)
_ZN39_INTERNAL_7473fcd5_4_k_cu_9307423a_29464cuda3std3__45__cpo5beginE:
	.zero		1
	.type		_ZN39_INTERNAL_7473fcd5_4_k_cu_9307423a_29464cuda3std3__441_GLOBAL__N__7473fcd5_4_k_cu_9307423a_29466ignoreE,@object
	.size		_ZN39_INTERNAL_7473fcd5_4_k_cu_9307423a_29464cuda3std3__441_GLOBAL__N__7473fcd5_4_k_cu_9307423a_29466ignoreE,(_ZN39_INTERNAL_7473fcd5_4_k_cu_9307423a_29464cute7productE - _ZN39_INTERNAL_7473fcd5_4_k_cu_9307423a_29464cuda3std3__441_GLOBAL__N__7473fcd5_4_k_cu_9307423a_29466ignoreE)
_ZN39_INTERNAL_7473fcd5_4_k_cu_9307423a_29464cuda3std3__441_GLOBAL__N__7473fcd5_4_k_cu_9307423a_29466ignoreE:
	.zero		1
	.type		_ZN39_INTERNAL_7473fcd5_4_k_cu_9307423a_29464cute7productE,@object
	.size		_ZN39_INTERNAL_7473fcd5_4_k_cu_9307423a_29464cute7productE,(_ZN39_INTERNAL_7473fcd5_4_k_cu_9307423a_29464cuda3std3__45__cpo3endE - _ZN39_INTERNAL_7473fcd5_4_k_cu_9307423a_29464cute7productE)
_ZN39_INTERNAL_7473fcd5_4_k_cu_9307423a_29464cute7productE:
	.zero		1
	.type		_ZN39_INTERNAL_7473fcd5_4_k_cu_9307423a_29464cuda3std3__45__cpo3endE,@object
	.size		_ZN39_INTERNAL_7473fcd5_4_k_cu_9307423a_29464cuda3std3__45__cpo3endE,(_ZN39_INTERNAL_7473fcd5_4_k_cu_9307423a_29464cuda3std3__419piecewise_constructE - _ZN39_INTERNAL_7473fcd5_4_k_cu_9307423a_29464cuda3std3__45__cpo3endE)
_ZN39_INTERNAL_7473fcd5_4_k_cu_9307423a_29464cuda3std3__45__cpo3endE:
	.zero		1
	.type		_ZN39_INTERNAL_7473fcd5_4_k_cu_9307423a_29464cuda3std3__419piecewise_constructE,@object
	.size		_ZN39_INTERNAL_7473fcd5_4_k_cu_9307423a_29464cuda3std3__419piecewise_constructE,(_ZN39_INTERNAL_7473fcd5_4_k_cu_9307423a_29464cuda3std3__45__cpo4cendE - _ZN39_INTERNAL_7473fcd5_4_k_cu_9307423a_29464cuda3std3__419piecewise_constructE)
_ZN39_INTERNAL_7473fcd5_4_k_cu_9307423a_29464cuda3std3__419piecewise_constructE:
	.zero		1
	.type		_ZN39_INTERNAL_7473fcd5_4_k_cu_9307423a_29464cuda3std3__45__cpo4cendE,@object
	.size		_ZN39_INTERNAL_7473fcd5_4_k_cu_9307423a_29464cuda3std3__45__cpo4cendE,(_ZN39_INTERNAL_7473fcd5_4_k_cu_9307423a_29464cuda3std6ranges3__45__cpo4swapE - _ZN39_INTERNAL_7473fcd5_4_k_cu_9307423a_29464cuda3std3__45__cpo4cendE)
_ZN39_INTERNAL_7473fcd5_4_k_cu_9307423a_29464cuda3std3__45__cpo4cendE:
	.zero		1
	.type		_ZN39_INTERNAL_7473fcd5_4_k_cu_9307423a_29464cuda3std6ranges3__45__cpo4swapE,@object
	.size		_ZN39_INTERNAL_7473fcd5_4_k_cu_9307423a_29464cuda3std6ranges3__45__cpo4swapE,(.L_10 - _ZN39_INTERNAL_7473fcd5_4_k_cu_9307423a_29464cuda3std6ranges3__45__cpo4swapE)
_ZN39_INTERNAL_7473fcd5_4_k_cu_9307423a_29464cuda3std6ranges3__45__cpo4swapE:
	.zero		1
.L_10:


//--------------------- .nv.constant0._ZN7cutlass13device_kernelINS_4gemm6kernel13GemmUniversalIN4cute5tupleIJiiiiEEENS1_10collective13CollectiveMmaINS1_35MainloopSm100TmaUmmaWarpSpecializedILi5ELi2ELi2ENS5_IJNS4_1CILi2EEENSA_ILi1EEESC_EEEEENS5_IJNSA_ILi256EEESF_NSA_ILi64EEEEEENS_10bfloat16_tENS5_IJlSC_lEEESI_SJ_NS4_8TiledMMAINS4_8MMA_AtomIJNS4_26SM100_MMA_F16BF16_2x1SM_SSISI_SI_fLi256ELi256ELNS4_4UMMA5MajorE0ELSO_0ELNSN_7ScaleInE0ELSP_0EEEEEENS4_6LayoutINS5_IJSC_SC_SC_EEENS5_IJNSA_ILi0EEESU_SU_EEEEENS5_IJNS4_10UnderscoreESX_SX_EEEEENS4_18SM100_TMA_2SM_LOADENS4_14ComposedLayoutINS4_7SwizzleILi3ELi4ELi3EEENS4_18smem_ptr_flag_bitsILi16EEENSS_INS5_IJNSA_ILi8EEESG_EEENS5_IJSG_SC_EEEEEEEvNS4_8identityES10_S1A_vS1B_EENS_8epilogue10collective18CollectiveEpilogueINS1D_23Sm100TmaWarpSpecializedILi4ELi2ELi64ELb1ELb0EEEJNS5_IJNSA_ILi128EEESF_SG_EEENS5_IJNSS_IS1I_SC_EENSS_ISG_SC_EEEEESI_SJ_SI_SJ_NS1D_6fusion15FusionCallbacksIS1H_NS1N_17LinCombPerRowBiasISI_fSI_SI_fLi8ELNS_15FloatRoundStyleE2EEES1J_S1M_JEEENS4_5SM1004TMEM4LOAD26SM100_TMEM_LOAD_32dp32b64xENS4_13SM90_TMA_LOADES1A_NS4_39AutoVectorizingCopyWithAssumedAlignmentILi128EEENS4_14SM90_TMA_STOREES1A_S1Z_S1Z_EEEvvEEEEvNT_6ParamsE --------------------------
	.section	.nv.constant0._ZN7cutlass13device_kernelINS_4gemm6kernel13GemmUniversalIN4cute5tupleIJiiiiEEENS1_10collective13CollectiveMmaINS1_35MainloopSm100TmaUmmaWarpSpecializedILi5ELi2ELi2ENS5_IJNS4_1CILi2EEENSA_ILi1EEESC_EEEEENS5_IJNSA_ILi256EEESF_NSA_ILi64EEEEEENS_10bfloat16_tENS5_IJlSC_lEEESI_SJ_NS4_8TiledMMAINS4_8MMA_AtomIJNS4_26SM100_MMA_F16BF16_2x1SM_SSISI_SI_fLi256ELi256ELNS4_4UMMA5MajorE0ELSO_0ELNSN_7ScaleInE0ELSP_0EEEEEENS4_6LayoutINS5_IJSC_SC_SC_EEENS5_IJNSA_ILi0EEESU_SU_EEEEENS5_IJNS4_10UnderscoreESX_SX_EEEEENS4_18SM100_TMA_2SM_LOADENS4_14ComposedLayoutINS4_7SwizzleILi3ELi4ELi3EEENS4_18smem_ptr_flag_bitsILi16EEENSS_INS5_IJNSA_ILi8EEESG_EEENS5_IJSG_SC_EEEEEEEvNS4_8identityES10_S1A_vS1B_EENS_8epilogue10collective18CollectiveEpilogueINS1D_23Sm100TmaWarpSpecializedILi4ELi2ELi64ELb1ELb0EEEJNS5_IJNSA_ILi128EEESF_SG_EEENS5_IJNSS_IS1I_SC_EENSS_ISG_SC_EEEEESI_SJ_SI_SJ_NS1D_6fusion15FusionCallbacksIS1H_NS1N_17LinCombPerRowBiasISI_fSI_SI_fLi8ELNS_15FloatRoundStyleE2EEES1J_S1M_JEEENS4_5SM1004TMEM4LOAD26SM100_TMEM_LOAD_32dp32b64xENS4_13SM90_TMA_LOADES1A_NS4_39AutoVectorizingCopyWithAssumedAlignmentILi128EEENS4_14SM90_TMA_STOREES1A_S1Z_S1Z_EEEvvEEEEvNT_6ParamsE,"a",@progbits
	.sectionflags	@""
	.align	4
.nv.constant0._ZN7cutlass13device_kernelINS_4gemm6kernel13GemmUniversalIN4cute5tupleIJiiiiEEENS1_10collective13CollectiveMmaINS1_35MainloopSm100TmaUmmaWarpSpecializedILi5ELi2ELi2ENS5_IJNS4_1CILi2EEENSA_ILi1EEESC_EEEEENS5_IJNSA_ILi256EEESF_NSA_ILi64EEEEEENS_10bfloat16_tENS5_IJlSC_lEEESI_SJ_NS4_8TiledMMAINS4_8MMA_AtomIJNS4_26SM100_MMA_F16BF16_2x1SM_SSISI_SI_fLi256ELi256ELNS4_4UMMA5MajorE0ELSO_0ELNSN_7ScaleInE0ELSP_0EEEEEENS4_6LayoutINS5_IJSC_SC_SC_EEENS5_IJNSA_ILi0EEESU_SU_EEEEENS5_IJNS4_10UnderscoreESX_SX_EEEEENS4_18SM100_TMA_2SM_LOADENS4_14ComposedLayoutINS4_7SwizzleILi3ELi4ELi3EEENS4_18smem_ptr_flag_bitsILi16EEENSS_INS5_IJNSA_ILi8EEESG_EEENS5_IJSG_SC_EEEEEEEvNS4_8identityES10_S1A_vS1B_EENS_8epilogue10collective18CollectiveEpilogueINS1D_23Sm100TmaWarpSpecializedILi4ELi2ELi64ELb1ELb0EEEJNS5_IJNSA_ILi128EEESF_SG_EEENS5_IJNSS_IS1I_SC_EENSS_ISG_SC_EEEEESI_SJ_SI_SJ_NS1D_6fusion15FusionCallbacksIS1H_NS1N_17LinCombPerRowBiasISI_fSI_SI_fLi8ELNS_15FloatRoundStyleE2EEES1J_S1M_JEEENS4_5SM1004TMEM4LOAD26SM100_TMEM_LOAD_32dp32b64xENS4_13SM90_TMA_LOADES1A_NS4_39AutoVectorizingCopyWithAssumedAlignmentILi128EEENS4_14SM90_TMA_STOREES1A_S1Z_S1Z_EEEvvEEEEvNT_6ParamsE:
	.zero		2944


//--------------------- SYMBOLS --------------------------

	.type		.nv.reservedSmem.offset0,@object
	.size		.nv.reservedSmem.offset0,0x4
	.type		.nv.reservedSmem.cap,@object
	.size		.nv.reservedSmem.cap,0x4
	.type		__assertfail,@function
